	.target	sm_90a

	.elftype	@"ET_EXEC"


//--------------------- .note.nv.tkinfo           --------------------------
	.section	.note.nv.tkinfo,"",@"SHT_NOTE"
	.sectionflags	@"SHF_NOTE_NV_TKINFO"
	.tkinfo
        /*0018*/ 	.word	0x00000002
        /*0030*/ 	.string	""
        /*0030*/ 	.string	"ptxas"
        /*0030*/ 	.string	"Cuda compilation tools, release 13.0, V13.0.88"
        /*0030*/ 	.string	"Build cuda_13.0.r13.0/compiler.36424714_0"
        /*0030*/ 	.string	"-arch sm_90a -m 64 "



//--------------------- .note.nv.cuinfo           --------------------------
	.section	.note.nv.cuinfo,"",@"SHT_NOTE"
	.sectionflags	@"SHF_NOTE_NV_CUINFO"
        /*0018*/ 	.short	0x0002
        /*001a*/ 	.short	0x005a
        /*001c*/ 	.short	0x0082
	.zero		2


//--------------------- .nv.info                  --------------------------
	.section	.nv.info,"",@"SHT_CUDA_INFO"
	.align	4


	//----- nvinfo : EIATTR_REGCOUNT
	.align		4
        /*0000*/ 	.byte	0x04, 0x2f
        /*0002*/ 	.short	(.L_15 - .L_14)
	.align		4
.L_14:
        /*0004*/ 	.word	index@(_ZN7cutlass13device_kernelINS_4gemm6kernel13GemmUniversalIN4cute5tupleIJiiiiEEENS1_10collective13CollectiveMmaINS1_34MainloopSm90TmaGmmaWarpSpecializedILi4ENS5_IJNS4_1CILi2EEENSA_ILi1EEESC_EEENS1_35KernelTmaWarpSpecializedCooperativeEEENS5_IJNSA_ILi128EEENSA_ILi256EEESG_EEEaNS5_IJlSC_lEEEaSJ_NS4_8TiledMMAINS4_8MMA_AtomIJNS4_4SM904GMMA27MMA_64x256x32_S32S8S8_SS_TNEEEENS4_6LayoutISD_NS5_IJSC_NSA_ILi0EEESR_EEEEENS5_IJNS4_10UnderscoreESU_SU_EEEEENS4_13SM90_TMA_LOADENS4_14ComposedLayoutINS4_7SwizzleILi3ELi4ELi3EEENS4_18smem_ptr_flag_bitsILi8EEENSQ_INS5_IJNSA_ILi8EEESG_EEENS5_IJSG_SC_EEEEEEEvNS4_8identityENS4_23SM90_TMA_LOAD_MULTICASTES17_vS18_EENS_8epilogue10collective6detail29Sm90TmaWarpSpecializedAdapterINS1C_15DefaultEpilogueIaSJ_SJ_NS1B_6thread17LinearCombinationIaLi1EiiLNS1G_9ScaleType4KindE0ELNS_15FloatRoundStyleE2EaEENS1_15EpilogueDefaultEEEEEvvEEEEvNT_6ParamsE)
        /*0008*/ 	.word	0x000000a8


	//----- nvinfo : EIATTR_FRAME_SIZE
	.align		4
.L_15:
        /*000c*/ 	.byte	0x04, 0x11
        /*000e*/ 	.short	(.L_17 - .L_16)
	.align		4
.L_16:
        /*0010*/ 	.word	index@(_ZN7cutlass13device_kernelINS_4gemm6kernel13GemmUniversalIN4cute5tupleIJiiiiEEENS1_10collective13CollectiveMmaINS1_34MainloopSm90TmaGmmaWarpSpecializedILi4ENS5_IJNS4_1CILi2EEENSA_ILi1EEESC_EEENS1_35KernelTmaWarpSpecializedCooperativeEEENS5_IJNSA_ILi128EEENSA_ILi256EEESG_EEEaNS5_IJlSC_lEEEaSJ_NS4_8TiledMMAINS4_8MMA_AtomIJNS4_4SM904GMMA27MMA_64x256x32_S32S8S8_SS_TNEEEENS4_6LayoutISD_NS5_IJSC_NSA_ILi0EEESR_EEEEENS5_IJNS4_10UnderscoreESU_SU_EEEEENS4_13SM90_TMA_LOADENS4_14ComposedLayoutINS4_7SwizzleILi3ELi4ELi3EEENS4_18smem_ptr_flag_bitsILi8EEENSQ_INS5_IJNSA_ILi8EEESG_EEENS5_IJSG_SC_EEEEEEEvNS4_8identityENS4_23SM90_TMA_LOAD_MULTICASTES17_vS18_EENS_8epilogue10collective6detail29Sm90TmaWarpSpecializedAdapterINS1C_15DefaultEpilogueIaSJ_SJ_NS1B_6thread17LinearCombinationIaLi1EiiLNS1G_9ScaleType4KindE0ELNS_15FloatRoundStyleE2EaEENS1_15EpilogueDefaultEEEEEvvEEEEvNT_6ParamsE)
        /*0014*/ 	.word	0x00000000


	//----- nvinfo : EIATTR_MIN_STACK_SIZE
	.align		4
.L_17:
        /*0018*/ 	.byte	0x04, 0x12
        /*001a*/ 	.short	(.L_19 - .L_18)
	.align		4
.L_18:
        /*001c*/ 	.word	index@(_ZN7cutlass13device_kernelINS_4gemm6kernel13GemmUniversalIN4cute5tupleIJiiiiEEENS1_10collective13CollectiveMmaINS1_34MainloopSm90TmaGmmaWarpSpecializedILi4ENS5_IJNS4_1CILi2EEENSA_ILi1EEESC_EEENS1_35KernelTmaWarpSpecializedCooperativeEEENS5_IJNSA_ILi128EEENSA_ILi256EEESG_EEEaNS5_IJlSC_lEEEaSJ_NS4_8TiledMMAINS4_8MMA_AtomIJNS4_4SM904GMMA27MMA_64x256x32_S32S8S8_SS_TNEEEENS4_6LayoutISD_NS5_IJSC_NSA_ILi0EEESR_EEEEENS5_IJNS4_10UnderscoreESU_SU_EEEEENS4_13SM90_TMA_LOADENS4_14ComposedLayoutINS4_7SwizzleILi3ELi4ELi3EEENS4_18smem_ptr_flag_bitsILi8EEENSQ_INS5_IJNSA_ILi8EEESG_EEENS5_IJSG_SC_EEEEEEEvNS4_8identityENS4_23SM90_TMA_LOAD_MULTICASTES17_vS18_EENS_8epilogue10collective6detail29Sm90TmaWarpSpecializedAdapterINS1C_15DefaultEpilogueIaSJ_SJ_NS1B_6thread17LinearCombinationIaLi1EiiLNS1G_9ScaleType4KindE0ELNS_15FloatRoundStyleE2EaEENS1_15EpilogueDefaultEEEEEvvEEEEvNT_6ParamsE)
        /*0020*/ 	.word	0x00000000
.L_19:


//--------------------- .nv.compat                --------------------------
	.section	.nv.compat,"",@"SHT_CUDA_COMPAT_INFO"
	.align	4
        /*0000*/ 	.byte	0x02, 0x09, 0x01, 0x00, 0x02, 0x02, 0x04, 0x00, 0x02, 0x05, 0x05, 0x00, 0x03, 0x07, 0x01, 0x01
        /*0010*/ 	.byte	0x02, 0x03, 0x01, 0x00, 0x02, 0x06, 0x01, 0x00, 0x04, 0x0b, 0x08, 0x00, 0x00, 0x00, 0x00, 0x00
        /*0020*/ 	.byte	0x00, 0x00, 0x00, 0x00


//--------------------- .nv.info._ZN7cutlass13device_kernelINS_4gemm6kernel13GemmUniversalIN4cute5tupleIJiiiiEEENS1_10collective13CollectiveMmaINS1_34MainloopSm90TmaGmmaWarpSpecializedILi4ENS5_IJNS4_1CILi2EEENSA_ILi1EEESC_EEENS1_35KernelTmaWarpSpecializedCooperativeEEENS5_IJNSA_ILi128EEENSA_ILi256EEESG_EEEaNS5_IJlSC_lEEEaSJ_NS4_8TiledMMAINS4_8MMA_AtomIJNS4_4SM904GMMA27MMA_64x256x32_S32S8S8_SS_TNEEEENS4_6LayoutISD_NS5_IJSC_NSA_ILi0EEESR_EEEEENS5_IJNS4_10UnderscoreESU_SU_EEEEENS4_13SM90_TMA_LOADENS4_14ComposedLayoutINS4_7SwizzleILi3ELi4ELi3EEENS4_18smem_ptr_flag_bitsILi8EEENSQ_INS5_IJNSA_ILi8EEESG_EEENS5_IJSG_SC_EEEEEEEvNS4_8identityENS4_23SM90_TMA_LOAD_MULTICASTES17_vS18_EENS_8epilogue10collective6detail29Sm90TmaWarpSpecializedAdapterINS1C_15DefaultEpilogueIaSJ_SJ_NS1B_6thread17LinearCombinationIaLi1EiiLNS1G_9ScaleType4KindE0ELNS_15FloatRoundStyleE2EaEENS1_15EpilogueDefaultEEEEEvvEEEEvNT_6ParamsE --------------------------
	.section	.nv.info._ZN7cutlass13device_kernelINS_4gemm6kernel13GemmUniversalIN4cute5tupleIJiiiiEEENS1_10collective13CollectiveMmaINS1_34MainloopSm90TmaGmmaWarpSpecializedILi4ENS5_IJNS4_1CILi2EEENSA_ILi1EEESC_EEENS1_35KernelTmaWarpSpecializedCooperativeEEENS5_IJNSA_ILi128EEENSA_ILi256EEESG_EEEaNS5_IJlSC_lEEEaSJ_NS4_8TiledMMAINS4_8MMA_AtomIJNS4_4SM904GMMA27MMA_64x256x32_S32S8S8_SS_TNEEEENS4_6LayoutISD_NS5_IJSC_NSA_ILi0EEESR_EEEEENS5_IJNS4_10UnderscoreESU_SU_EEEEENS4_13SM90_TMA_LOADENS4_14ComposedLayoutINS4_7SwizzleILi3ELi4ELi3EEENS4_18smem_ptr_flag_bitsILi8EEENSQ_INS5_IJNSA_ILi8EEESG_EEENS5_IJSG_SC_EEEEEEEvNS4_8identityENS4_23SM90_TMA_LOAD_MULTICASTES17_vS18_EENS_8epilogue10collective6detail29Sm90TmaWarpSpecializedAdapterINS1C_15DefaultEpilogueIaSJ_SJ_NS1B_6thread17LinearCombinationIaLi1EiiLNS1G_9ScaleType4KindE0ELNS_15FloatRoundStyleE2EaEENS1_15EpilogueDefaultEEEEEvvEEEEvNT_6ParamsE,"",@"SHT_CUDA_INFO"
	.sectionflags	@""
	.align	4


	//----- nvinfo : EIATTR_CUDA_API_VERSION
	.align		4
        /*0000*/ 	.byte	0x04, 0x37
        /*0002*/ 	.short	(.L_21 - .L_20)
.L_20:
        /*0004*/ 	.word	0x00000082


	//----- nvinfo : EIATTR_KPARAM_INFO
	.align		4
.L_21:
        /*0008*/ 	.byte	0x04, 0x17
        /*000a*/ 	.short	(.L_23 - .L_22)
.L_22:
        /*000c*/ 	.word	0x00000000
        /*0010*/ 	.short	0x0000
        /*0012*/ 	.short	0x0070
        /*0014*/ 	.byte	0x00, 0xf0, 0x01, 0x10


	//----- nvinfo : EIATTR_SPARSE_MMA_MASK
	.align		4
.L_23:
        /*0018*/ 	.byte	0x03, 0x50
        /*001a*/ 	.short	0x0000


	//----- nvinfo : EIATTR_MAXREG_COUNT
	.align		4
        /*001c*/ 	.byte	0x03, 0x1b
        /*001e*/ 	.short	0x00a8


	//----- nvinfo : EIATTR_NUM_BARRIERS
	.align		4
        /*0020*/ 	.byte	0x02, 0x4c
        /*0022*/ 	.byte	0x01
	.zero		1


	//----- nvinfo : EIATTR_EXTERNS
	.align		4
        /*0024*/ 	.byte	0x04, 0x0f
        /*0026*/ 	.short	(.L_25 - .L_24)


	//   ....[0]....
	.align		4
.L_24:
        /*0028*/ 	.word	index@(__assertfail)


	//----- nvinfo : EIATTR_MERCURY_ISA_VERSION
	.align		4
.L_25:
        /*002c*/ 	.byte	0x03, 0x5f
        /*002e*/ 	.short	0x0101


	//----- nvinfo : EIATTR_INT_WARP_WIDE_INSTR_OFFSETS
	.align		4
        /*0030*/ 	.byte	0x04, 0x31
        /*0032*/ 	.short	(.L_27 - .L_26)


	//   ....[0]....
.L_26:
        /*0034*/ 	.word	0x00000480


	//   ....[1]....
        /*0038*/ 	.word	0x000004b0


	//   ....[2]....
        /*003c*/ 	.word	0x00000670


	//   ....[3]....
        /*0040*/ 	.word	0x00001cd0


	//----- nvinfo : EIATTR_COOP_GROUP_MASK_REGIDS
	.align		4
.L_27:
        /*0044*/ 	.byte	0x04, 0x29
        /*0046*/ 	.short	(.L_29 - .L_28)


	//   ....[0]....
.L_28:
        /*0048*/ 	.word	0xffffffff


	//   ....[1]....
        /*004c*/ 	.word	0xffffffff


	//   ....[2]....
        /*0050*/ 	.word	0xffffffff


	//   ....[3]....
        /*0054*/ 	.word	0xffffffff


	//   ....[4]....
        /*0058*/ 	.word	0xffffffff


	//   ....[5]....
        /*005c*/ 	.word	0xffffffff


	//----- nvinfo : EIATTR_COOP_GROUP_INSTR_OFFSETS
	.align		4
.L_29:
        /*0060*/ 	.byte	0x04, 0x28
        /*0062*/ 	.short	(.L_31 - .L_30)


	//   ....[0]....
.L_30:
        /*0064*/ 	.word	0x00000060


	//   ....[1]....
        /*0068*/ 	.word	0x00000070


	//   ....[2]....
        /*006c*/ 	.word	0x00000130


	//   ....[3]....
        /*0070*/ 	.word	0x000002d0


	//   ....[4]....
        /*0074*/ 	.word	0x000007f0


	//   ....[5]....
        /*0078*/ 	.word	0x00001230


	//----- nvinfo : EIATTR_REG_RECONFIG
	.align		4
.L_31:
        /*007c*/ 	.byte	0x01, 0x54
	.zero		2


	//----- nvinfo : EIATTR_SYSCALL_OFFSETS
	.align		4
        /*0080*/ 	.byte	0x04, 0x46
        /*0082*/ 	.short	(.L_33 - .L_32)


	//   ....[0]....
.L_32:
        /*0084*/ 	.word	0x000013f0


	//----- nvinfo : EIATTR_MBARRIER_INSTR_OFFSETS
	.align		4
.L_33:
        /*0088*/ 	.byte	0x04, 0x39
        /*008a*/ 	.short	(.L_35 - .L_34)


	//   ....[0]....
.L_34:
        /*008c*/ 	.word	0x00000230
        /*0090*/ 	.word	0x000000ff
        /*0094*/ 	.word	0x00000000
        /*0098*/ 	.short	0x0100
        /*009a*/ 	.byte	0x08
	.zero		1


	//   ....[1]....
        /*009c*/ 	.word	0x00000240
        /*00a0*/ 	.word	0x000000ff
        /*00a4*/ 	.word	0x00000020
        /*00a8*/ 	.short	0x0100
        /*00aa*/ 	.byte	0x08
	.zero		1


	//   ....[2]....
        /*00ac*/ 	.word	0x00000250
        /*00b0*/ 	.word	0x000000ff
        /*00b4*/ 	.word	0x00000008
        /*00b8*/ 	.short	0x0100
        /*00ba*/ 	.byte	0x08
	.zero		1


	//   ....[3]....
        /*00bc*/ 	.word	0x00000260
        /*00c0*/ 	.word	0x000000ff
        /*00c4*/ 	.word	0x00000028
        /*00c8*/ 	.short	0x0100
        /*00ca*/ 	.byte	0x08
	.zero		1


	//   ....[4]....
        /*00cc*/ 	.word	0x00000270
        /*00d0*/ 	.word	0x000000ff
        /*00d4*/ 	.word	0x00000010
        /*00d8*/ 	.short	0x0100
        /*00da*/ 	.byte	0x08
	.zero		1


	//   ....[5]....
        /*00dc*/ 	.word	0x00000280
        /*00e0*/ 	.word	0x000000ff
        /*00e4*/ 	.word	0x00000030
        /*00e8*/ 	.short	0x0100
        /*00ea*/ 	.byte	0x08
	.zero		1


	//   ....[6]....
        /*00ec*/ 	.word	0x00000290
        /*00f0*/ 	.word	0x000000ff
        /*00f4*/ 	.word	0x00000018
        /*00f8*/ 	.short	0x0100
        /*00fa*/ 	.byte	0x08
	.zero		1


	//   ....[7]....
        /*00fc*/ 	.word	0x000002a0
        /*0100*/ 	.word	0x000000ff
        /*0104*/ 	.word	0x00000038
        /*0108*/ 	.short	0x0100
        /*010a*/ 	.byte	0x08
	.zero		1


	//   ....[8]....
        /*010c*/ 	.word	0x000006f0
        /*0110*/ 	.word	0x000000ff
        /*0114*/ 	.word	0x00000050
        /*0118*/ 	.short	0x0100
        /*011a*/ 	.byte	0x06
	.zero		1


	//   ....[9]....
        /*011c*/ 	.word	0x00000780
        /*0120*/ 	.word	0x000000ff
        /*0124*/ 	.word	0x00000058
        /*0128*/ 	.short	0x0100
        /*012a*/ 	.byte	0x06
	.zero		1


	//   ....[10]....
        /*012c*/ 	.word	0x000014c0
        /*0130*/ 	.word	0x00000003
        /*0134*/ 	.word	0x00000000
        /*0138*/ 	.short	0x010a
        /*013a*/ 	.byte	0x3f
	.zero		1


	//   ....[11]....
        /*013c*/ 	.word	0x00001500
        /*0140*/ 	.word	0x00000003
        /*0144*/ 	.word	0x00000000
        /*0148*/ 	.short	0x010a
        /*014a*/ 	.byte	0x3f
	.zero		1


	//   ....[12]....
        /*014c*/ 	.word	0x000018d0
        /*0150*/ 	.word	0x00000005
        /*0154*/ 	.word	0x00000000
        /*0158*/ 	.short	0x010a
        /*015a*/ 	.byte	0x3f
	.zero		1


	//   ....[13]....
        /*015c*/ 	.word	0x00001910
        /*0160*/ 	.word	0x00000005
        /*0164*/ 	.word	0x00000000
        /*0168*/ 	.short	0x010a
        /*016a*/ 	.byte	0x3f
	.zero		1


	//   ....[14]....
        /*016c*/ 	.word	0x00001b70
        /*0170*/ 	.word	0x00000005
        /*0174*/ 	.word	0x00000000
        /*0178*/ 	.short	0x0101
        /*017a*/ 	.byte	0x3f
	.zero		1


	//   ....[15]....
        /*017c*/ 	.word	0x00001d50
        /*0180*/ 	.word	0x00000003
        /*0184*/ 	.word	0x00000000
        /*0188*/ 	.short	0x0101
        /*018a*/ 	.byte	0x3f
	.zero		1


	//   ....[16]....
        /*018c*/ 	.word	0x00009270
        /*0190*/ 	.word	0x00000014
        /*0194*/ 	.word	0x00000020
        /*0198*/ 	.short	0x010a
        /*019a*/ 	.byte	0x3f
	.zero		1


	//   ....[17]....
        /*019c*/ 	.word	0x00009630
        /*01a0*/ 	.word	0x00000005
        /*01a4*/ 	.word	0x00000058
        /*01a8*/ 	.short	0x0101
        /*01aa*/ 	.byte	0x3f
	.zero		1


	//   ....[18]....
        /*01ac*/ 	.word	0x00009d50
        /*01b0*/ 	.word	0x00000007
        /*01b4*/ 	.word	0x00000000
        /*01b8*/ 	.short	0x010a
        /*01ba*/ 	.byte	0x3f
	.zero		1


	//   ....[19]....
        /*01bc*/ 	.word	0x00009dd0
        /*01c0*/ 	.word	0x00000008
        /*01c4*/ 	.word	0x00000000
        /*01c8*/ 	.short	0x010a
        /*01ca*/ 	.byte	0x3f
	.zero		1


	//   ....[20]....
        /*01cc*/ 	.word	0x00009e60
        /*01d0*/ 	.word	0x0000000b
        /*01d4*/ 	.word	0x00000000
        /*01d8*/ 	.short	0x010a
        /*01da*/ 	.byte	0x3f
	.zero		1


	//   ....[21]....
        /*01dc*/ 	.word	0x00009ef0
        /*01e0*/ 	.word	0x00000003
        /*01e4*/ 	.word	0x00000000
        /*01e8*/ 	.short	0x010a
        /*01ea*/ 	.byte	0x3f
	.zero		1


	//   ....[22]....
        /*01ec*/ 	.word	0x00009f50
        /*01f0*/ 	.word	0x00000003
        /*01f4*/ 	.word	0x00000000
        /*01f8*/ 	.short	0x010a
        /*01fa*/ 	.byte	0x3f
	.zero		1


	//   ....[23]....
        /*01fc*/ 	.word	0x00009fa0
        /*0200*/ 	.word	0x00000005
        /*0204*/ 	.word	0x00000000
        /*0208*/ 	.short	0x010a
        /*020a*/ 	.byte	0x3f
	.zero		1


	//   ....[24]....
        /*020c*/ 	.word	0x0000a070
        /*0210*/ 	.word	0x00000014
        /*0214*/ 	.word	0x00000020
        /*0218*/ 	.short	0x010a
        /*021a*/ 	.byte	0x3f
	.zero		1


	//   ....[25]....
        /*021c*/ 	.word	0x0000a140
        /*0220*/ 	.word	0x00000007
        /*0224*/ 	.word	0x00000000
        /*0228*/ 	.short	0x010a
        /*022a*/ 	.byte	0x3f
	.zero		1


	//   ....[26]....
        /*022c*/ 	.word	0x0000a190
        /*0230*/ 	.word	0x00000008
        /*0234*/ 	.word	0x00000000
        /*0238*/ 	.short	0x010a
        /*023a*/ 	.byte	0x3f
	.zero		1


	//   ....[27]....
        /*023c*/ 	.word	0x0000a1e0
        /*0240*/ 	.word	0x0000000b
        /*0244*/ 	.word	0x00000000
        /*0248*/ 	.short	0x010a
        /*024a*/ 	.byte	0x3f
	.zero		1


	//----- nvinfo : EIATTR_NUM_MBARRIERS
	.align		4
.L_35:
        /*024c*/ 	.byte	0x03, 0x38
        /*024e*/ 	.short	0x000a


	//----- nvinfo : EIATTR_EXIT_INSTR_OFFSETS
	.align		4
        /*0250*/ 	.byte	0x04, 0x1c
        /*0252*/ 	.short	(.L_37 - .L_36)


	//   ....[0]....
.L_36:
        /*0254*/ 	.word	0x00000950


	//   ....[1]....
        /*0258*/ 	.word	0x00001170


	//   ....[2]....
        /*025c*/ 	.word	0x00008970


	//   ....[3]....
        /*0260*/ 	.word	0x00008ed0


	//   ....[4]....
        /*0264*/ 	.word	0x00009f40


	//----- nvinfo : EIATTR_MAX_THREADS
	.align		4
.L_37:
        /*0268*/ 	.byte	0x04, 0x05
        /*026a*/ 	.short	(.L_39 - .L_38)
.L_38:
        /*026c*/ 	.word	0x00000180
        /*0270*/ 	.word	0x00000001
        /*0274*/ 	.word	0x00000001


	//----- nvinfo : EIATTR_CRS_STACK_SIZE
	.align		4
.L_39:
        /*0278*/ 	.byte	0x04, 0x1e
        /*027a*/ 	.short	(.L_41 - .L_40)
.L_40:
        /*027c*/ 	.word	0x00000000


	//----- nvinfo : EIATTR_CBANK_PARAM_SIZE
	.align		4
.L_41:
        /*0280*/ 	.byte	0x03, 0x19
        /*0282*/ 	.short	0x0470


	//----- nvinfo : EIATTR_PARAM_CBANK
	.align		4
        /*0284*/ 	.byte	0x04, 0x0a
        /*0286*/ 	.short	(.L_43 - .L_42)
	.align		4
.L_42:
        /*0288*/ 	.word	index@(.nv.constant0._ZN7cutlass13device_kernelINS_4gemm6kernel13GemmUniversalIN4cute5tupleIJiiiiEEENS1_10collective13CollectiveMmaINS1_34MainloopSm90TmaGmmaWarpSpecializedILi4ENS5_IJNS4_1CILi2EEENSA_ILi1EEESC_EEENS1_35KernelTmaWarpSpecializedCooperativeEEENS5_IJNSA_ILi128EEENSA_ILi256EEESG_EEEaNS5_IJlSC_lEEEaSJ_NS4_8TiledMMAINS4_8MMA_AtomIJNS4_4SM904GMMA27MMA_64x256x32_S32S8S8_SS_TNEEEENS4_6LayoutISD_NS5_IJSC_NSA_ILi0EEESR_EEEEENS5_IJNS4_10UnderscoreESU_SU_EEEEENS4_13SM90_TMA_LOADENS4_14ComposedLayoutINS4_7SwizzleILi3ELi4ELi3EEENS4_18smem_ptr_flag_bitsILi8EEENSQ_INS5_IJNSA_ILi8EEESG_EEENS5_IJSG_SC_EEEEEEEvNS4_8identityENS4_23SM90_TMA_LOAD_MULTICASTES17_vS18_EENS_8epilogue10collective6detail29Sm90TmaWarpSpecializedAdapterINS1C_15DefaultEpilogueIaSJ_SJ_NS1B_6thread17LinearCombinationIaLi1EiiLNS1G_9ScaleType4KindE0ELNS_15FloatRoundStyleE2EaEENS1_15EpilogueDefaultEEEEEvvEEEEvNT_6ParamsE)
        /*028c*/ 	.short	0x0210
        /*028e*/ 	.short	0x0470


	//----- nvinfo : EIATTR_SW_WAR
	.align		4
.L_43:
        /*0290*/ 	.byte	0x04, 0x36
        /*0292*/ 	.short	(.L_45 - .L_44)
.L_44:
        /*0294*/ 	.word	0x00000008
.L_45:


//--------------------- .nv.callgraph             --------------------------
	.section	.nv.callgraph,"",@"SHT_CUDA_CALLGRAPH"
	.align	4
	.sectionentsize	8
	.align		4
        /*0000*/ 	.word	0x00000000
	.align		4
        /*0004*/ 	.word	0xffffffff
	.align		4
        /*0008*/ 	.word	index@(_ZN7cutlass13device_kernelINS_4gemm6kernel13GemmUniversalIN4cute5tupleIJiiiiEEENS1_10collective13CollectiveMmaINS1_34MainloopSm90TmaGmmaWarpSpecializedILi4ENS5_IJNS4_1CILi2EEENSA_ILi1EEESC_EEENS1_35KernelTmaWarpSpecializedCooperativeEEENS5_IJNSA_ILi128EEENSA_ILi256EEESG_EEEaNS5_IJlSC_lEEEaSJ_NS4_8TiledMMAINS4_8MMA_AtomIJNS4_4SM904GMMA27MMA_64x256x32_S32S8S8_SS_TNEEEENS4_6LayoutISD_NS5_IJSC_NSA_ILi0EEESR_EEEEENS5_IJNS4_10UnderscoreESU_SU_EEEEENS4_13SM90_TMA_LOADENS4_14ComposedLayoutINS4_7SwizzleILi3ELi4ELi3EEENS4_18smem_ptr_flag_bitsILi8EEENSQ_INS5_IJNSA_ILi8EEESG_EEENS5_IJSG_SC_EEEEEEEvNS4_8identityENS4_23SM90_TMA_LOAD_MULTICASTES17_vS18_EENS_8epilogue10collective6detail29Sm90TmaWarpSpecializedAdapterINS1C_15DefaultEpilogueIaSJ_SJ_NS1B_6thread17LinearCombinationIaLi1EiiLNS1G_9ScaleType4KindE0ELNS_15FloatRoundStyleE2EaEENS1_15EpilogueDefaultEEEEEvvEEEEvNT_6ParamsE)
	.align		4
        /*000c*/ 	.word	index@(__assertfail)
	.align		4
        /*0010*/ 	.word	0x00000000
	.align		4
        /*0014*/ 	.word	0xfffffffe
	.align		4
        /*0018*/ 	.word	0x00000000
	.align		4
        /*001c*/ 	.word	0xfffffffd
	.align		4
        /*0020*/ 	.word	0x00000000
	.align		4
        /*0024*/ 	.word	0xfffffffc


//--------------------- .nv.constant4             --------------------------
	.section	.nv.constant4,"a",@progbits
	.align	8
	.align		8
.nv.constant4:
        /*0000*/ 	.dword	__assertfail
	.align		8
        /*0008*/ 	.dword	__unnamed_1
	.align		8
        /*0010*/ 	.dword	_ZN39_INTERNAL_aab0b741_4_k_cu_b91d6461_61264cuda3std3__45__cpo5beginE
	.align		8
        /*0018*/ 	.dword	_ZN39_INTERNAL_aab0b741_4_k_cu_b91d6461_61264cuda3std3__45__cpo3endE
	.align		8
        /*0020*/ 	.dword	_ZN39_INTERNAL_aab0b741_4_k_cu_b91d6461_61264cuda3std3__45__cpo6cbeginE
	.align		8
        /*0028*/ 	.dword	_ZN39_INTERNAL_aab0b741_4_k_cu_b91d6461_61264cuda3std3__45__cpo4cendE
	.align		8
        /*0030*/ 	.dword	_ZN39_INTERNAL_aab0b741_4_k_cu_b91d6461_61264cuda3std3__441_GLOBAL__N__aab0b741_4_k_cu_b91d6461_61266ignoreE
	.align		8
        /*0038*/ 	.dword	_ZN39_INTERNAL_aab0b741_4_k_cu_b91d6461_61264cuda3std3__419piecewise_constructE
	.align		8
        /*0040*/ 	.dword	_ZN39_INTERNAL_aab0b741_4_k_cu_b91d6461_61264cuda3std3__48in_placeE
	.align		8
        /*0048*/ 	.dword	_ZN39_INTERNAL_aab0b741_4_k_cu_b91d6461_61264cuda3std6ranges3__45__cpo4swapE
	.align		8
        /*0050*/ 	.dword	_ZN39_INTERNAL_aab0b741_4_k_cu_b91d6461_61264cuda3std6ranges3__45__cpo9iter_moveE
	.align		8
        /*0058*/ 	.dword	_ZN39_INTERNAL_aab0b741_4_k_cu_b91d6461_61264cute7productE
	.align		8
        /*0060*/ 	.dword	_ZN39_INTERNAL_aab0b741_4_k_cu_b91d6461_61264cute1_E
	.align		8
        /*0068*/ 	.dword	$str$22
	.align		8
        /*0070*/ 	.dword	$str$23


//--------------------- .text._ZN7cutlass13device_kernelINS_4gemm6kernel13GemmUniversalIN4cute5tupleIJiiiiEEENS1_10collective13CollectiveMmaINS1_34MainloopSm90TmaGmmaWarpSpecializedILi4ENS5_IJNS4_1CILi2EEENSA_ILi1EEESC_EEENS1_35KernelTmaWarpSpecializedCooperativeEEENS5_IJNSA_ILi128EEENSA_ILi256EEESG_EEEaNS5_IJlSC_lEEEaSJ_NS4_8TiledMMAINS4_8MMA_AtomIJNS4_4SM904GMMA27MMA_64x256x32_S32S8S8_SS_TNEEEENS4_6LayoutISD_NS5_IJSC_NSA_ILi0EEESR_EEEEENS5_IJNS4_10UnderscoreESU_SU_EEEEENS4_13SM90_TMA_LOADENS4_14ComposedLayoutINS4_7SwizzleILi3ELi4ELi3EEENS4_18smem_ptr_flag_bitsILi8EEENSQ_INS5_IJNSA_ILi8EEESG_EEENS5_IJSG_SC_EEEEEEEvNS4_8identityENS4_23SM90_TMA_LOAD_MULTICASTES17_vS18_EENS_8epilogue10collective6detail29Sm90TmaWarpSpecializedAdapterINS1C_15DefaultEpilogueIaSJ_SJ_NS1B_6thread17LinearCombinationIaLi1EiiLNS1G_9ScaleType4KindE0ELNS_15FloatRoundStyleE2EaEENS1_15EpilogueDefaultEEEEEvvEEEEvNT_6ParamsE --------------------------
	.section	.text._ZN7cutlass13device_kernelINS_4gemm6kernel13GemmUniversalIN4cute5tupleIJiiiiEEENS1_10collective13CollectiveMmaINS1_34MainloopSm90TmaGmmaWarpSpecializedILi4ENS5_IJNS4_1CILi2EEENSA_ILi1EEESC_EEENS1_35KernelTmaWarpSpecializedCooperativeEEENS5_IJNSA_ILi128EEENSA_ILi256EEESG_EEEaNS5_IJlSC_lEEEaSJ_NS4_8TiledMMAINS4_8MMA_AtomIJNS4_4SM904GMMA27MMA_64x256x32_S32S8S8_SS_TNEEEENS4_6LayoutISD_NS5_IJSC_NSA_ILi0EEESR_EEEEENS5_IJNS4_10UnderscoreESU_SU_EEEEENS4_13SM90_TMA_LOADENS4_14ComposedLayoutINS4_7SwizzleILi3ELi4ELi3EEENS4_18smem_ptr_flag_bitsILi8EEENSQ_INS5_IJNSA_ILi8EEESG_EEENS5_IJSG_SC_EEEEEEEvNS4_8identityENS4_23SM90_TMA_LOAD_MULTICASTES17_vS18_EENS_8epilogue10collective6detail29Sm90TmaWarpSpecializedAdapterINS1C_15DefaultEpilogueIaSJ_SJ_NS1B_6thread17LinearCombinationIaLi1EiiLNS1G_9ScaleType4KindE0ELNS_15FloatRoundStyleE2EaEENS1_15EpilogueDefaultEEEEEvvEEEEvNT_6ParamsE,"ax",@progbits
	.align	128
.text._ZN7cutlass13device_kernelINS_4gemm6kernel13GemmUniversalIN4cute5tupleIJiiiiEEENS1_10collective13CollectiveMmaINS1_34MainloopSm90TmaGmmaWarpSpecializedILi4ENS5_IJNS4_1CILi2EEENSA_ILi1EEESC_EEENS1_35KernelTmaWarpSpecializedCooperativeEEENS5_IJNSA_ILi128EEENSA_ILi256EEESG_EEEaNS5_IJlSC_lEEEaSJ_NS4_8TiledMMAINS4_8MMA_AtomIJNS4_4SM904GMMA27MMA_64x256x32_S32S8S8_SS_TNEEEENS4_6LayoutISD_NS5_IJSC_NSA_ILi0EEESR_EEEEENS5_IJNS4_10UnderscoreESU_SU_EEEEENS4_13SM90_TMA_LOADENS4_14ComposedLayoutINS4_7SwizzleILi3ELi4ELi3EEENS4_18smem_ptr_flag_bitsILi8EEENSQ_INS5_IJNSA_ILi8EEESG_EEENS5_IJSG_SC_EEEEEEEvNS4_8identityENS4_23SM90_TMA_LOAD_MULTICASTES17_vS18_EENS_8epilogue10collective6detail29Sm90TmaWarpSpecializedAdapterINS1C_15DefaultEpilogueIaSJ_SJ_NS1B_6thread17LinearCombinationIaLi1EiiLNS1G_9ScaleType4KindE0ELNS_15FloatRoundStyleE2EaEENS1_15EpilogueDefaultEEEEEvvEEEEvNT_6ParamsE:
        .type           _ZN7cutlass13device_kernelINS_4gemm6kernel13GemmUniversalIN4cute5tupleIJiiiiEEENS1_10collective13CollectiveMmaINS1_34MainloopSm90TmaGmmaWarpSpecializedILi4ENS5_IJNS4_1CILi2EEENSA_ILi1EEESC_EEENS1_35KernelTmaWarpSpecializedCooperativeEEENS5_IJNSA_ILi128EEENSA_ILi256EEESG_EEEaNS5_IJlSC_lEEEaSJ_NS4_8TiledMMAINS4_8MMA_AtomIJNS4_4SM904GMMA27MMA_64x256x32_S32S8S8_SS_TNEEEENS4_6LayoutISD_NS5_IJSC_NSA_ILi0EEESR_EEEEENS5_IJNS4_10UnderscoreESU_SU_EEEEENS4_13SM90_TMA_LOADENS4_14ComposedLayoutINS4_7SwizzleILi3ELi4ELi3EEENS4_18smem_ptr_flag_bitsILi8EEENSQ_INS5_IJNSA_ILi8EEESG_EEENS5_IJSG_SC_EEEEEEEvNS4_8identityENS4_23SM90_TMA_LOAD_MULTICASTES17_vS18_EENS_8epilogue10collective6detail29Sm90TmaWarpSpecializedAdapterINS1C_15DefaultEpilogueIaSJ_SJ_NS1B_6thread17LinearCombinationIaLi1EiiLNS1G_9ScaleType4KindE0ELNS_15FloatRoundStyleE2EaEENS1_15EpilogueDefaultEEEEEvvEEEEvNT_6ParamsE,@function
        .size           _ZN7cutlass13device_kernelINS_4gemm6kernel13GemmUniversalIN4cute5tupleIJiiiiEEENS1_10collective13CollectiveMmaINS1_34MainloopSm90TmaGmmaWarpSpecializedILi4ENS5_IJNS4_1CILi2EEENSA_ILi1EEESC_EEENS1_35KernelTmaWarpSpecializedCooperativeEEENS5_IJNSA_ILi128EEENSA_ILi256EEESG_EEEaNS5_IJlSC_lEEEaSJ_NS4_8TiledMMAINS4_8MMA_AtomIJNS4_4SM904GMMA27MMA_64x256x32_S32S8S8_SS_TNEEEENS4_6LayoutISD_NS5_IJSC_NSA_ILi0EEESR_EEEEENS5_IJNS4_10UnderscoreESU_SU_EEEEENS4_13SM90_TMA_LOADENS4_14ComposedLayoutINS4_7SwizzleILi3ELi4ELi3EEENS4_18smem_ptr_flag_bitsILi8EEENSQ_INS5_IJNSA_ILi8EEESG_EEENS5_IJSG_SC_EEEEEEEvNS4_8identityENS4_23SM90_TMA_LOAD_MULTICASTES17_vS18_EENS_8epilogue10collective6detail29Sm90TmaWarpSpecializedAdapterINS1C_15DefaultEpilogueIaSJ_SJ_NS1B_6thread17LinearCombinationIaLi1EiiLNS1G_9ScaleType4KindE0ELNS_15FloatRoundStyleE2EaEENS1_15EpilogueDefaultEEEEEvvEEEEvNT_6ParamsE,(.L_x_329 - _ZN7cutlass13device_kernelINS_4gemm6kernel13GemmUniversalIN4cute5tupleIJiiiiEEENS1_10collective13CollectiveMmaINS1_34MainloopSm90TmaGmmaWarpSpecializedILi4ENS5_IJNS4_1CILi2EEENSA_ILi1EEESC_EEENS1_35KernelTmaWarpSpecializedCooperativeEEENS5_IJNSA_ILi128EEENSA_ILi256EEESG_EEEaNS5_IJlSC_lEEEaSJ_NS4_8TiledMMAINS4_8MMA_AtomIJNS4_4SM904GMMA27MMA_64x256x32_S32S8S8_SS_TNEEEENS4_6LayoutISD_NS5_IJSC_NSA_ILi0EEESR_EEEEENS5_IJNS4_10UnderscoreESU_SU_EEEEENS4_13SM90_TMA_LOADENS4_14ComposedLayoutINS4_7SwizzleILi3ELi4ELi3EEENS4_18smem_ptr_flag_bitsILi8EEENSQ_INS5_IJNSA_ILi8EEESG_EEENS5_IJSG_SC_EEEEEEEvNS4_8identityENS4_23SM90_TMA_LOAD_MULTICASTES17_vS18_EENS_8epilogue10collective6detail29Sm90TmaWarpSpecializedAdapterINS1C_15DefaultEpilogueIaSJ_SJ_NS1B_6thread17LinearCombinationIaLi1EiiLNS1G_9ScaleType4KindE0ELNS_15FloatRoundStyleE2EaEENS1_15EpilogueDefaultEEEEEvvEEEEvNT_6ParamsE)
        .other          _ZN7cutlass13device_kernelINS_4gemm6kernel13GemmUniversalIN4cute5tupleIJiiiiEEENS1_10collective13CollectiveMmaINS1_34MainloopSm90TmaGmmaWarpSpecializedILi4ENS5_IJNS4_1CILi2EEENSA_ILi1EEESC_EEENS1_35KernelTmaWarpSpecializedCooperativeEEENS5_IJNSA_ILi128EEENSA_ILi256EEESG_EEEaNS5_IJlSC_lEEEaSJ_NS4_8TiledMMAINS4_8MMA_AtomIJNS4_4SM904GMMA27MMA_64x256x32_S32S8S8_SS_TNEEEENS4_6LayoutISD_NS5_IJSC_NSA_ILi0EEESR_EEEEENS5_IJNS4_10UnderscoreESU_SU_EEEEENS4_13SM90_TMA_LOADENS4_14ComposedLayoutINS4_7SwizzleILi3ELi4ELi3EEENS4_18smem_ptr_flag_bitsILi8EEENSQ_INS5_IJNSA_ILi8EEESG_EEENS5_IJSG_SC_EEEEEEEvNS4_8identityENS4_23SM90_TMA_LOAD_MULTICASTES17_vS18_EENS_8epilogue10collective6detail29Sm90TmaWarpSpecializedAdapterINS1C_15DefaultEpilogueIaSJ_SJ_NS1B_6thread17LinearCombinationIaLi1EiiLNS1G_9ScaleType4KindE0ELNS_15FloatRoundStyleE2EaEENS1_15EpilogueDefaultEEEEEvvEEEEvNT_6ParamsE,@"STO_CUDA_ENTRY STV_DEFAULT"
_ZN7cutlass13device_kernelINS_4gemm6kernel13GemmUniversalIN4cute5tupleIJiiiiEEENS1_10collective13CollectiveMmaINS1_34MainloopSm90TmaGmmaWarpSpecializedILi4ENS5_IJNS4_1CILi2EEENSA_ILi1EEESC_EEENS1_35KernelTmaWarpSpecializedCooperativeEEENS5_IJNSA_ILi128EEENSA_ILi256EEESG_EEEaNS5_IJlSC_lEEEaSJ_NS4_8TiledMMAINS4_8MMA_AtomIJNS4_4SM904GMMA27MMA_64x256x32_S32S8S8_SS_TNEEEENS4_6LayoutISD_NS5_IJSC_NSA_ILi0EEESR_EEEEENS5_IJNS4_10UnderscoreESU_SU_EEEEENS4_13SM90_TMA_LOADENS4_14ComposedLayoutINS4_7SwizzleILi3ELi4ELi3EEENS4_18smem_ptr_flag_bitsILi8EEENSQ_INS5_IJNSA_ILi8EEESG_EEENS5_IJSG_SC_EEEEEEEvNS4_8identityENS4_23SM90_TMA_LOAD_MULTICASTES17_vS18_EENS_8epilogue10collective6detail29Sm90TmaWarpSpecializedAdapterINS1C_15DefaultEpilogueIaSJ_SJ_NS1B_6thread17LinearCombinationIaLi1EiiLNS1G_9ScaleType4KindE0ELNS_15FloatRoundStyleE2EaEENS1_15EpilogueDefaultEEEEEvvEEEEvNT_6ParamsE:
[----:B------:R-:W0:Y:S01]  /*0000*/  LDC R1, c[0x0][0x28] ;  /* 0x00000a00ff017b82 */ /* 0x000e220000000800 */
[----:B------:R-:W1:Y:S01]  /*0010*/  S2R R18, SR_TID.X ;  /* 0x0000000000127919 */ /* 0x000e620000002100 */
[----:B------:R-:W-:Y:S01]  /*0020*/  ELECT P0, URZ, PT ;  /* 0x00000000003f782f */ /* 0x000fe20003800000 */
[----:B------:R-:W-:Y:S01]  /*0030*/  BSSY B0, `(.L_x_0) ;  /* 0x000000f000007945 */ /* 0x000fe20003800000 */
[--C-:B-1----:R-:W-:Y:S02]  /*0040*/  SHF.R.U32.HI R0, RZ, 0x5, R18.reuse ;  /* 0x00000005ff007819 */ /* 0x102fe40000011612 */
[----:B------:R-:W-:-:S03]  /*0050*/  SHF.R.U32.HI R3, RZ, 0x7, R18 ;  /* 0x00000007ff037819 */ /* 0x000fc60000011612 */
[----:B------:R-:W1:Y:S04]  /*0060*/  SHFL.IDX PT, R2, R0, RZ, 0x1f ;  /* 0x00001fff00027589 */ /* 0x000e6800000e0000 */
[----:B------:R2:W3:Y:S01]  /*0070*/  SHFL.IDX PT, R5, R3, RZ, 0x1f ;  /* 0x00001fff03057589 */ /* 0x0004e200000e0000 */
[----:B-1----:R-:W-:-:S13]  /*0080*/  ISETP.NE.OR P0, PT, R2, RZ, !P0 ;  /* 0x000000ff0200720c */ /* 0x002fda0004705670 */
[----:B0-23--:R-:W-:Y:S05]  /*0090*/  @P0 BRA `(.L_x_1) ;  /* 0x0000000000200947 */ /* 0x00dfea0003800000 */
[----:B------:R-:W-:Y:S02]  /*00a0*/  ULDC.64 UR4, c[0x0][0x198] ;  /* 0x0000660000047ab9 */ /* 0x000fe40000000a00 */
[----:B------:R-:W-:Y:S02]  /*00b0*/  UIADD3 UR6, UP0, UR4, 0xf0, URZ ;  /* 0x000000f004067890 */ /* 0x000fe4000ff1e03f */
[----:B------:R-:W-:Y:S02]  /*00c0*/  UIADD3 UR4, UP1, UR4, 0x1f0, URZ ;  /* 0x000001f004047890 */ /* 0x000fe4000ff3e03f */
[----:B------:R-:W-:Y:S02]  /*00d0*/  UIADD3.X UR7, URZ, UR5, URZ, UP0, !UPT ;  /* 0x000000053f077290 */ /* 0x000fe400087fe43f */
[----:B------:R-:W-:-:S07]  /*00e0*/  UIADD3.X UR5, URZ, UR5, URZ, UP1, !UPT ;  /* 0x000000053f057290 */ /* 0x000fce0008ffe43f */
[----:B------:R0:W-:Y:S02]  /*00f0*/  UTMACCTL.PF [UR6] ;  /* 0x00000000060079b9 */ /* 0x0001e40008040000 */
[----:B------:R0:W-:Y:S02]  /*0100*/  UTMACCTL.PF [UR4] ;  /* 0x00000000040079b9 */ /* 0x0001e40008040000 */
[----:B0-----:R-:W-:Y:S01]  /*0110*/  NOP ;  /* 0x0000000000007918 */ /* 0x001fe20000000000 */
.L_x_1:
[----:B------:R-:W-:Y:S05]  /*0120*/  BSYNC B0 ;  /* 0x0000000000007941 */ /* 0x000fea0003800000 */
.L_x_0:
[----:B------:R-:W0:Y:S02]  /*0130*/  SHFL.IDX PT, R3, R0, RZ, 0x1f ;  /* 0x00001fff00037589 */ /* 0x000e2400000e0000 */
[----:B0-----:R-:W-:-:S13]  /*0140*/  ISETP.NE.AND P0, PT, R3, RZ, PT ;  /* 0x000000ff0300720c */ /* 0x001fda0003f05270 */
[----:B------:R-:W-:Y:S05]  /*0150*/  @P0 BRA `(.L_x_2) ;  /* 0x0000000000580947 */ /* 0x000fea0003800000 */
[----:B------:R-:W0:Y:S01]  /*0160*/  S2UR UR8, SR_CgaCtaId ;  /* 0x00000000000879c3 */ /* 0x000e220000008800 */
[----:B------:R-:W-:Y:S01]  /*0170*/  UMOV UR4, 0x400 ;  /* 0x0000040000047882 */ /* 0x000fe20000000000 */
[----:B------:R-:W-:Y:S01]  /*0180*/  UMOV UR5, 0x1 ;  /* 0x0000000100057882 */ /* 0x000fe20000000000 */
[----:B------:R-:W-:Y:S01]  /*0190*/  UMOV UR6, 0x4 ;  /* 0x0000000400067882 */ /* 0x000fe20000000000 */
[----:B------:R-:W-:Y:S01]  /*01a0*/  ELECT P0, URZ, PT ;  /* 0x00000000003f782f */ /* 0x000fe20003800000 */
[----:B------:R-:W-:-:S04]  /*01b0*/  UIADD3 UR6, -UR6, 0x100000, URZ ;  /* 0x0010000006067890 */ /* 0x000fc8000fffe13f */
[----:B------:R-:W-:Y:S02]  /*01c0*/  USHF.L.U32 UR7, UR6, 0xb, URZ ;  /* 0x0000000b06077899 */ /* 0x000fe4000800063f */
[----:B------:R-:W-:Y:S02]  /*01d0*/  USHF.L.U32 UR6, UR6, 0x1, URZ ;  /* 0x0000000106067899 */ /* 0x000fe4000800063f */
[----:B0-----:R-:W-:Y:S02]  /*01e0*/  ULEA UR8, UR8, UR4, 0x18 ;  /* 0x0000000408087291 */ /* 0x001fe4000f8ec03f */
[----:B------:R-:W-:-:S04]  /*01f0*/  UIADD3 UR4, -UR5, 0x100000, URZ ;  /* 0x0010000005047890 */ /* 0x000fc8000fffe13f */
[----:B------:R-:W-:Y:S02]  /*0200*/  USHF.L.U32 UR5, UR4, 0xb, URZ ;  /* 0x0000000b04057899 */ /* 0x000fe4000800063f */
[----:B------:R-:W-:Y:S01]  /*0210*/  USHF.L.U32 UR4, UR4, 0x1, URZ ;  /* 0x0000000104047899 */ /* 0x000fe2000800063f */
[----:B------:R-:W0:Y:S11]  /*0220*/  FENCE.VIEW.ASYNC.S ;  /* 0x00000000000073c6 */ /* 0x000e360000000000 */
[----:B0-----:R0:W1:Y:S01]  /*0230*/  SYNCS.EXCH.64 URZ, [UR8], UR4 ;  /* 0x00000004083f75b2 */ /* 0x0010620008000100 */
[----:B------:R0:W2:Y:S01]  /*0240*/  SYNCS.EXCH.64 URZ, [UR8+0x20], UR6 ;  /* 0x00002006083f75b2 */ /* 0x0000a20008000100 */
[----:B------:R0:W3:Y:S01]  /*0250*/  SYNCS.EXCH.64 URZ, [UR8+0x8], UR4 ;  /* 0x00000804083f75b2 */ /* 0x0000e20008000100 */
[----:B------:R0:W4:Y:S01]  /*0260*/  SYNCS.EXCH.64 URZ, [UR8+0x28], UR6 ;  /* 0x00002806083f75b2 */ /* 0x0001220008000100 */
[----:B------:R0:W0:Y:S01]  /*0270*/  SYNCS.EXCH.64 URZ, [UR8+0x10], UR4 ;  /* 0x00001004083f75b2 */ /* 0x0000220008000100 */
[----:B------:R0:W0:Y:S01]  /*0280*/  SYNCS.EXCH.64 URZ, [UR8+0x30], UR6 ;  /* 0x00003006083f75b2 */ /* 0x0000220008000100 */
[----:B------:R0:W0:Y:S01]  /*0290*/  SYNCS.EXCH.64 URZ, [UR8+0x18], UR4 ;  /* 0x00001804083f75b2 */ /* 0x0000220008000100 */
[----:B------:R0:W0:Y:S01]  /*02a0*/  SYNCS.EXCH.64 URZ, [UR8+0x38], UR6 ;  /* 0x00003806083f75b2 */ /* 0x0000220008000100 */
[----:B------:R-:W-:Y:S01]  /*02b0*/  NOP ;  /* 0x0000000000007918 */ /* 0x000fe20000000000 */
.L_x_2:
[----:B------:R-:W-:Y:S01]  /*02c0*/  SHF.R.S32.HI R7, RZ, 0x1f, R18 ;  /* 0x0000001fff077819 */ /* 0x000fe20000011412 */
[----:B------:R-:W5:Y:S01]  /*02d0*/  SHFL.IDX PT, R0, R0, RZ, 0x1f ;  /* 0x00001fff00007589 */ /* 0x000f6200000e0000 */
[----:B0-----:R-:W0:Y:S01]  /*02e0*/  S2UR UR8, SR_CTAID.X ;  /* 0x00000000000879c3 */ /* 0x001e220000002500 */
[----:B------:R-:W-:Y:S02]  /*02f0*/  ELECT P0, URZ, PT ;  /* 0x00000000003f782f */ /* 0x000fe40003800000 */
[----:B------:R-:W-:Y:S01]  /*0300*/  LEA.HI R7, R7, R18, RZ, 0x7 ;  /* 0x0000001207077211 */ /* 0x000fe200078f38ff */
[----:B------:R-:W1:Y:S01]  /*0310*/  S2R R4, SR_CTAID.Y ;  /* 0x0000000000047919 */ /* 0x000e620000002600 */
[----:B------:R-:W-:Y:S01]  /*0320*/  SHF.R.S32.HI R8, RZ, 0x1f, R3 ;  /* 0x0000001fff087819 */ /* 0x000fe20000011403 */
[----:B------:R-:W-:Y:S01]  /*0330*/  ULDC UR4, c[0x0][0x150] ;  /* 0x0000540000047ab9 */ /* 0x000fe20000000800 */
[----:B------:R-:W-:Y:S01]  /*0340*/  LOP3.LUT R7, R7, 0xffffff80, RZ, 0xc0, !PT ;  /* 0xffffff8007077812 */ /* 0x000fe200078ec0ff */
[----:B------:R-:W-:Y:S01]  /*0350*/  NOP ;  /* 0x0000000000007918 */ /* 0x000fe20000000000 */
[----:B------:R-:W-:Y:S01]  /*0360*/  LEA.HI R8, R8, R3, RZ, 0x2 ;  /* 0x0000000308087211 */ /* 0x000fe200078f10ff */
[----:B------:R-:W2:Y:S01]  /*0370*/  LDC R10, c[0x0][0x144] ;  /* 0x00005100ff0a7b82 */ /* 0x000ea20000000800 */
[----:B------:R-:W-:Y:S01]  /*0380*/  NOP ;  /* 0x0000000000007918 */ /* 0x000fe20000000000 */
[----:B------:R-:W-:Y:S01]  /*0390*/  IMAD.IADD R6, R18, 0x1, -R7 ;  /* 0x0000000112067824 */ /* 0x000fe200078e0a07 */
[----:B------:R-:W-:Y:S01]  /*03a0*/  LOP3.LUT R8, R8, 0x3ffffffc, RZ, 0xc0, !PT ;  /* 0x3ffffffc08087812 */ /* 0x000fe200078ec0ff */
[----:B------:R-:W-:Y:S01]  /*03b0*/  IMAD.MOV.U32 R23, RZ, RZ, 0x1 ;  /* 0x00000001ff177424 */ /* 0x000fe200078e00ff */
[----:B------:R-:W-:-:S02]  /*03c0*/  ISETP.NE.AND P3, PT, R5, RZ, PT ;  /* 0x000000ff0500720c */ /* 0x000fc40003f65270 */
[----:B------:R-:W-:Y:S01]  /*03d0*/  SHF.R.S32.HI R7, RZ, 0x1f, R6 ;  /* 0x0000001fff077819 */ /* 0x000fe20000011406 */
[----:B------:R-:W-:Y:S01]  /*03e0*/  IMAD.IADD R8, R3, 0x1, -R8 ;  /* 0x0000000103087824 */ /* 0x000fe200078e0a08 */
[----:B------:R-:W3:Y:S02]  /*03f0*/  LDC R13, c[0x0][0x140] ;  /* 0x00005000ff0d7b82 */ /* 0x000ee40000000800 */
[----:B------:R-:W-:Y:S02]  /*0400*/  LEA.HI R7, R7, R6, RZ, 0x3 ;  /* 0x0000000607077211 */ /* 0x000fe400078f18ff */
[----:B-----5:R-:W-:Y:S02]  /*0410*/  ISETP.NE.OR P0, PT, R0, RZ, !P0 ;  /* 0x000000ff0000720c */ /* 0x020fe40004705670 */
[--C-:B------:R-:W-:Y:S02]  /*0420*/  SHF.R.S32.HI R0, RZ, 0x3, R7.reuse ;  /* 0x00000003ff007819 */ /* 0x100fe40000011407 */
[----:B------:R-:W-:-:S02]  /*0430*/  SHF.R.S32.HI R7, RZ, 0x1f, R7 ;  /* 0x0000001fff077819 */ /* 0x000fc40000011407 */
[----:B0-----:R-:W-:Y:S02]  /*0440*/  I2FP.F32.U32 R9, UR8 ;  /* 0x0000000800097c45 */ /* 0x001fe40008201000 */
[----:B------:R-:W-:-:S03]  /*0450*/  LEA.HI R7, R7, R0, RZ, 0x2 ;  /* 0x0000000007077211 */ /* 0x000fc600078f10ff */
[----:B------:R-:W-:Y:S01]  /*0460*/  FMUL R9, R9, UR4 ;  /* 0x0000000409097c20 */ /* 0x000fe20008400000 */
[----:B------:R-:W-:Y:S01]  /*0470*/  LOP3.LUT R7, R7, 0xfffffffc, RZ, 0xc0, !PT ;  /* 0xfffffffc07077812 */ /* 0x000fe200078ec0ff */
[----:B------:R-:W-:Y:S01]  /*0480*/  VOTEU.ALL UP0, P0 ;  /* 0x00000000003f7886 */ /* 0x000fe20000000000 */
[----:B-1----:R-:W-:Y:S01]  /*0490*/  I2FP.F32.U32 R3, R4 ;  /* 0x0000000400037245 */ /* 0x002fe20000201000 */
[----:B------:R-:W-:Y:S01]  /*04a0*/  ULDC UR4, c[0x0][0x154] ;  /* 0x0000550000047ab9 */ /* 0x000fe20000000800 */
[----:B------:R-:W-:Y:S01]  /*04b0*/  VOTEU.ALL UP1, P0 ;  /* 0x00000000003f7886 */ /* 0x000fe20000020000 */
[----:B------:R-:W0:Y:S01]  /*04c0*/  F2I.U32.TRUNC.NTZ R9, R9 ;  /* 0x0000000900097305 */ /* 0x000e22000020f000 */
[----:B------:R-:W-:Y:S01]  /*04d0*/  IMAD.IADD R7, R0, 0x1, -R7 ;  /* 0x0000000100077824 */ /* 0x000fe200078e0a07 */
[----:B------:R-:W1:Y:S01]  /*04e0*/  @!UP0 S2UR UR7, SR_CgaCtaId ;  /* 0x00000000000789c3 */ /* 0x000e620000008800 */
[----:B------:R-:W-:Y:S01]  /*04f0*/  FMUL R12, R3, UR4 ;  /* 0x00000004030c7c20 */ /* 0x000fe20008400000 */
[----:B------:R-:W-:Y:S01]  /*0500*/  UMOV UR4, 0x20 ;  /* 0x0000002000047882 */ /* 0x000fe20000000000 */
[----:B------:R-:W-:Y:S01]  /*0510*/  IMAD R8, R8, 0x4, R7 ;  /* 0x0000000408087824 */ /* 0x000fe200078e0207 */
[----:B------:R-:W-:Y:S01]  /*0520*/  @!UP0 UMOV UR6, 0x400 ;  /* 0x0000040000068882 */ /* 0x000fe20000000000 */
[----:B------:R-:W-:-:S04]  /*0530*/  @!UP0 UIADD3 UR4, -UR4, 0x100000, URZ ;  /* 0x0010000004048890 */ /* 0x000fc8000fffe13f */
[----:B------:R-:W-:Y:S02]  /*0540*/  @!UP0 USHF.L.U32 UR5, UR4, 0xb, URZ ;  /* 0x0000000b04058899 */ /* 0x000fe4000800063f */
[----:B------:R-:W-:Y:S01]  /*0550*/  @!UP0 USHF.L.U32 UR4, UR4, 0x1, URZ ;  /* 0x0000000104048899 */ /* 0x000fe2000800063f */
[----:B---3--:R-:W-:Y:S01]  /*0560*/  ISETP.EQ.U32.AND P2, PT, R13, 0x1, PT ;  /* 0x000000010d00780c */ /* 0x008fe20003f42070 */
[----:B------:R-:W3:Y:S01]  /*0570*/  F2I.U32.TRUNC.NTZ R12, R12 ;  /* 0x0000000c000c7305 */ /* 0x000ee2000020f000 */
[----:B------:R-:W-:Y:S01]  /*0580*/  LEA.HI R0, R8, R8, RZ, 0x1 ;  /* 0x0000000808007211 */ /* 0x000fe200078f08ff */
[----:B------:R-:W5:Y:S03]  /*0590*/  LDC R7, c[0x0][0x148] ;  /* 0x00005200ff077b82 */ /* 0x000f660000000800 */
[----:B------:R-:W-:Y:S01]  /*05a0*/  LOP3.LUT R11, R0, 0xfffffffe, RZ, 0xc0, !PT ;  /* 0xfffffffe000b7812 */ /* 0x000fe200078ec0ff */
[----:B0-----:R-:W-:Y:S01]  /*05b0*/  IMAD.MOV R15, RZ, RZ, -R9 ;  /* 0x000000ffff0f7224 */ /* 0x001fe200078e0a09 */
[----:B------:R-:W-:-:S03]  /*05c0*/  SHF.R.S32.HI R9, RZ, 0x1f, R2 ;  /* 0x0000001fff097819 */ /* 0x000fc60000011402 */
[----:B--2---:R-:W-:Y:S01]  /*05d0*/  IMAD R3, R10, R15, UR8 ;  /* 0x000000080a037e24 */ /* 0x004fe2000f8e020f */
[----:B------:R-:W-:Y:S01]  /*05e0*/  LEA.HI R9, R9, R2, RZ, 0x2 ;  /* 0x0000000209097211 */ /* 0x000fe200078f10ff */
[C---:B------:R-:W-:Y:S02]  /*05f0*/  IMAD.IADD R0, R8.reuse, 0x1, -R11 ;  /* 0x0000000108007824 */ /* 0x040fe400078e0a0b */
[----:B------:R-:W-:Y:S01]  /*0600*/  IMAD.SHL.U32 R11, R8, 0x4, RZ ;  /* 0x00000004080b7824 */ /* 0x000fe200078e00ff */
[----:B------:R-:W-:Y:S01]  /*0610*/  LOP3.LUT R9, R9, 0xfffffffc, RZ, 0xc0, !PT ;  /* 0xfffffffc09097812 */ /* 0x000fe200078ec0ff */
[----:B---3--:R-:W-:Y:S01]  /*0620*/  IMAD.MOV R24, RZ, RZ, -R12 ;  /* 0x000000ffff187224 */ /* 0x008fe200078e0a0c */
[----:B------:R-:W-:Y:S01]  /*0630*/  ISETP.NE.AND P4, PT, R0, R3, PT ;  /* 0x000000030000720c */ /* 0x000fe20003f85270 */
[----:B-1----:R-:W-:Y:S01]  /*0640*/  @!UP0 ULEA UR6, UR7, UR6, 0x18 ;  /* 0x0000000607068291 */ /* 0x002fe2000f8ec03f */
[----:B------:R-:W-:Y:S01]  /*0650*/  LOP3.LUT R152, R8, 0xc, R11, 0x78, !PT ;  /* 0x0000000c08987812 */ /* 0x000fe200078e780b */
[----:B------:R-:W-:Y:S01]  /*0660*/  IMAD.IADD R0, R2, 0x1, -R9 ;  /* 0x0000000102007824 */ /* 0x000fe200078e0a09 */
[----:B------:R-:W-:Y:S01]  /*0670*/  VOTEU.ALL UP0, P0 ;  /* 0x00000000003f7886 */ /* 0x000fe20000000000 */
[----:B------:R-:W-:Y:S01]  /*0680*/  LOP3.LUT P0, RZ, R6, 0x7, RZ, 0xc0, !PT ;  /* 0x0000000706ff7812 */ /* 0x000fe2000780c0ff */
[----:B------:R-:W-:-:S02]  /*0690*/  VIADD R6, R5, 0xffffffff ;  /* 0xffffffff05067836 */ /* 0x000fc40000000000 */
[----:B------:R-:W-:Y:S01]  /*06a0*/  ISETP.NE.AND P1, PT, R0, 0x3, PT ;  /* 0x000000030000780c */ /* 0x000fe20003f25270 */
[----:B-----5:R-:W-:Y:S01]  /*06b0*/  IMAD R9, R7, R24, R4 ;  /* 0x0000001807097224 */ /* 0x020fe200078e0204 */
[----:B------:R-:W-:Y:S02]  /*06c0*/  ISETP.LT.U32.AND P0, PT, R152, 0x2, !P0 ;  /* 0x000000029800780c */ /* 0x000fe40004701070 */
[----:B------:R-:W-:Y:S01]  /*06d0*/  ISETP.EQ.OR P1, PT, R0, RZ, !P1 ;  /* 0x000000ff0000720c */ /* 0x000fe20004f22670 */
[----:B------:R-:W0:Y:S02]  /*06e0*/  FENCE.VIEW.ASYNC.S ;  /* 0x00000000000073c6 */ /* 0x000e240000000000 */
[----:B0-----:R0:W1:Y:S01]  /*06f0*/  @!UP0 SYNCS.EXCH.64 URZ, [UR6+0x50], UR4 ;  /* 0x00005004063f85b2 */ /* 0x0010620008000100 */
[----:B------:R-:W-:Y:S02]  /*0700*/  @P4 LEA.HI R2, R152, R152, RZ, 0x1 ;  /* 0x0000009898024211 */ /* 0x000fe400078f08ff */
[----:B------:R-:W-:-:S02]  /*0710*/  ISETP.EQ.AND P1, PT, R5, RZ, P1 ;  /* 0x000000ff0500720c */ /* 0x000fc40000f22270 */
[----:B------:R-:W-:Y:S02]  /*0720*/  @P4 SHF.R.S32.HI R2, RZ, 0x1, R2 ;  /* 0x00000001ff024819 */ /* 0x000fe40000011402 */
[----:B------:R-:W-:Y:S02]  /*0730*/  ISETP.GE.U32.AND P6, PT, R6, 0x2, PT ;  /* 0x000000020600780c */ /* 0x000fe40003fc6070 */
[----:B------:R-:W-:Y:S02]  /*0740*/  @P4 ISETP.NE.AND P5, PT, R2, R9, PT ;  /* 0x000000090200420c */ /* 0x000fe40003fa5270 */
[----:B------:R-:W-:Y:S02]  /*0750*/  SEL R2, RZ, 0x1, !P0 ;  /* 0x00000001ff027807 */ /* 0x000fe40004000000 */
[----:B------:R-:W-:Y:S02]  /*0760*/  @P4 SEL R23, RZ, 0x1, P5 ;  /* 0x00000001ff174807 */ /* 0x000fe40002800000 */
[----:B------:R-:W-:Y:S01]  /*0770*/  SEL R19, RZ, 0x1, !P1 ;  /* 0x00000001ff137807 */ /* 0x000fe20004800000 */
[----:B------:R0:W2:Y:S01]  /*0780*/  @!UP1 SYNCS.EXCH.64 URZ, [UR6+0x58], UR4 ;  /* 0x00005804063f95b2 */ /* 0x0000a20008000100 */
[----:B------:R-:W-:Y:S01]  /*0790*/  LOP3.LUT R23, R23, R2, RZ, 0xc0, !PT ;  /* 0x0000000217177212 */ /* 0x000fe200078ec0ff */
[----:B------:R-:W-:Y:S01]  /*07a0*/  NOP ;  /* 0x0000000000007918 */ /* 0x000fe20000000000 */
[----:B------:R-:W-:Y:S01]  /*07b0*/  SEL R19, R19, 0x2, P6 ;  /* 0x0000000213137807 */ /* 0x000fe20003000000 */
[----:B------:R-:W-:Y:S06]  /*07c0*/  @!P2 BRA `(.L_x_3) ;  /* 0x000000000008a947 */ /* 0x000fec0003800000 */
[----:B-12-4-:R-:W-:Y:S01]  /*07d0*/  UCGABAR_ARV ;  /* 0x00000000000079c7 */ /* 0x016fe20008000000 */
[----:B------:R-:W-:Y:S05]  /*07e0*/  BRA `(.L_x_4) ;  /* 0x0000000000047947 */ /* 0x000fea0003800000 */
.L_x_3:
[----:B-12-4-:R-:W-:Y:S01]  /*07f0*/  NOP ;  /* 0x0000000000007918 */ /* 0x016fe20000000000 */
.L_x_4:
[----:B------:R-:W1:Y:S01]  /*0800*/  LDC R2, c[0x0][0x65c] ;  /* 0x00019700ff027b82 */ /* 0x000e620000000800 */
[----:B------:R-:W-:Y:S02]  /*0810*/  IMAD.U32 R8, RZ, RZ, UR8 ;  /* 0x00000008ff087e24 */ /* 0x000fe4000f8e00ff */
[----:B------:R-:W-:Y:S01]  /*0820*/  IMAD.MOV.U32 R9, RZ, RZ, RZ ;  /* 0x000000ffff097224 */ /* 0x000fe200078e00ff */
[----:B-1----:R-:W-:-:S04]  /*0830*/  ISETP.NE.AND P1, PT, R2, 0x1, PT ;  /* 0x000000010200780c */ /* 0x002fc80003f25270 */
[----:B------:R-:W-:-:S09]  /*0840*/  P2R R5, PR, RZ, 0x2 ;  /* 0x00000002ff057803 */ /* 0x000fd20000000000 */
[----:B------:R-:W1:Y:S01]  /*0850*/  @P1 LDC R17, c[0x0][0x10] ;  /* 0x00000400ff111b82 */ /* 0x000e620000000800 */
[----:B------:R-:W-:Y:S02]  /*0860*/  @P1 IMAD.MOV.U32 R5, RZ, RZ, RZ ;  /* 0x000000ffff051224 */ /* 0x000fe400078e00ff */
[----:B------:R-:W-:-:S05]  /*0870*/  @P1 IMAD.MOV.U32 R13, RZ, RZ, RZ ;  /* 0x000000ffff0d1224 */ /* 0x000fca00078e00ff */
[----:B------:R-:W2:Y:S01]  /*0880*/  @!P1 LDC R11, c[0x0][0xc] ;  /* 0x00000300ff0b9b82 */ /* 0x000ea20000000800 */
[----:B-1----:R-:W-:-:S04]  /*0890*/  @P1 IMAD.WIDE.U32 R16, R17, UR8, R4 ;  /* 0x0000000811101c25 */ /* 0x002fc8000f8e0004 */
[----:B------:R-:W-:Y:S02]  /*08a0*/  @P1 IMAD.IADD R17, R17, 0x1, R13 ;  /* 0x0000000111111824 */ /* 0x000fe400078e020d */
[----:B--2---:R-:W-:-:S04]  /*08b0*/  @!P1 IMAD.WIDE.U32 R8, R4, R11, R8 ;  /* 0x0000000b04089225 */ /* 0x004fc800078e0008 */
[----:B------:R-:W-:Y:S02]  /*08c0*/  @!P1 IMAD.MOV.U32 R16, RZ, RZ, R8 ;  /* 0x000000ffff109224 */ /* 0x000fe400078e0008 */
[----:B------:R-:W-:Y:S01]  /*08d0*/  @!P1 IMAD.MOV.U32 R17, RZ, RZ, R9 ;  /* 0x000000ffff119224 */ /* 0x000fe200078e0009 */
[----:B------:R-:W-:Y:S06]  /*08e0*/  @!P2 BRA `(.L_x_5) ;  /* 0x00000000000ca947 */ /* 0x000fec0003800000 */
[----:B------:R-:W-:Y:S01]  /*08f0*/  UCGABAR_WAIT ;  /* 0x0000000000007dc7 */ /* 0x000fe20008000000 */
[----:B------:R-:W-:Y:S01]  /*0900*/  CCTL.IVALL ;  /* 0x00000000ff00798f */ /* 0x000fe20002000000 */
[----:B------:R-:W-:Y:S05]  /*0910*/  BRA `(.L_x_6) ;  /* 0x0000000000047947 */ /* 0x000fea0003800000 */
.L_x_5:
[----:B------:R-:W-:Y:S06]  /*0920*/  BAR.SYNC.DEFER_BLOCKING 0x0 ;  /* 0x0000000000007b1d */ /* 0x000fec0000010000 */
.L_x_6:
[----:B------:R-:W-:Y:S05]  /*0930*/  @!P3 BRA `(.L_x_7) ;  /* 0x000000800010b947 */ /* 0x000fea0003800000 */
[----:B------:R-:W-:-:S13]  /*0940*/  ISETP.GT.U32.AND P0, PT, R6, 0x1, PT ;  /* 0x000000010600780c */ /* 0x000fda0003f04070 */
[----:B0-----:R-:W-:Y:S05]  /*0950*/  @P0 EXIT ;  /* 0x000000000000094d */ /* 0x001fea0003800000 */
[----:B------:R-:W-:Y:S01]  /*0960*/  ULDC.64 UR4, c[0x0][0x650] ;  /* 0x0001940000047ab9 */ /* 0x000fe20000000a00 */
[----:B------:R-:W-:Y:S01]  /*0970*/  PRMT R0, RZ, 0x7610, R0 ;  /* 0x00007610ff007816 */ /* 0x000fe20000000000 */
[----:B------:R-:W-:Y:S01]  /*0980*/  IMAD.MOV.U32 R154, RZ, RZ, -0x1 ;  /* 0xffffffffff9a7424 */ /* 0x000fe200078e00ff */
[----:B------:R-:W-:Y:S01]  /*0990*/  ISETP.GE.U32.AND P0, PT, R16, UR4, PT ;  /* 0x0000000410007c0c */ /* 0x000fe2000bf06070 */
[----:B------:R-:W-:Y:S02]  /*09a0*/  IMAD.MOV.U32 R153, RZ, RZ, -0x1 ;  /* 0xffffffffff997424 */ /* 0x000fe400078e00ff */
[----:B------:R-:W-:Y:S01]  /*09b0*/  IMAD.MOV.U32 R22, RZ, RZ, -0x1 ;  /* 0xffffffffff167424 */ /* 0x000fe200078e00ff */
[----:B------:R-:W-:-:S13]  /*09c0*/  ISETP.GE.U32.AND.EX P0, PT, R17, UR5, PT, P0 ;  /* 0x0000000511007c0c */ /* 0x000fda000bf06100 */
[----:B------:R-:W-:Y:S05]  /*09d0*/  @P0 BRA `(.L_x_8) ;  /* 0x00000004002c0947 */ /* 0x000fea0003800000 */
[----:B------:R-:W0:Y:S01]  /*09e0*/  LDC.64 R20, c[0x0][0x628] ;  /* 0x00018a00ff147b82 */ /* 0x000e220000000a00 */
[----:B------:R-:W-:Y:S02]  /*09f0*/  IMAD.MOV.U32 R8, RZ, RZ, R16 ;  /* 0x000000ffff087224 */ /* 0x000fe400078e0010 */
[----:B------:R-:W-:-:S05]  /*0a00*/  IMAD.MOV.U32 R9, RZ, RZ, R17 ;  /* 0x000000ffff097224 */ /* 0x000fca00078e0011 */
[----:B------:R-:W1:Y:S08]  /*0a10*/  LDC R0, c[0x0][0x630] ;  /* 0x00018c00ff007b82 */ /* 0x000e700000000800 */
[----:B------:R-:W2:Y:S01]  /*0a20*/  LDC.64 R26, c[0x0][0x620] ;  /* 0x00018800ff1a7b82 */ /* 0x000ea20000000a00 */
[----:B0-----:R-:W-:-:S04]  /*0a30*/  ISETP.NE.U32.AND P0, PT, R20, RZ, PT ;  /* 0x000000ff1400720c */ /* 0x001fc80003f05070 */
[----:B------:R-:W-:-:S13]  /*0a40*/  ISETP.NE.AND.EX P0, PT, R21, RZ, PT, P0 ;  /* 0x000000ff1500720c */ /* 0x000fda0003f05300 */
[----:B-12---:R-:W-:Y:S05]  /*0a50*/  @!P0 BRA `(.L_x_9) ;  /* 0x0000000000288947 */ /* 0x006fea0003800000 */
[----:B------:R-:W0:Y:S02]  /*0a60*/  LDC R13, c[0x0][0x634] ;  /* 0x00018d00ff0d7b82 */ /* 0x000e240000000800 */
[----:B0-----:R-:W-:-:S05]  /*0a70*/  IADD3 R13, P0, R16, R13, RZ ;  /* 0x0000000d100d7210 */ /* 0x001fca0007f1e0ff */
[----:B------:R-:W-:-:S04]  /*0a80*/  IMAD.X R15, RZ, RZ, R17, P0 ;  /* 0x000000ffff0f7224 */ /* 0x000fc800000e0611 */
[----:B------:R-:W-:-:S04]  /*0a90*/  IMAD.WIDE.U32 R8, R15, R20, RZ ;  /* 0x000000140f087225 */ /* 0x000fc800078e00ff */
[----:B------:R-:W-:-:S04]  /*0aa0*/  IMAD.WIDE.U32 R10, P0, R13, R21, R8 ;  /* 0x000000150d0a7225 */ /* 0x000fc80007800008 */
[----:B------:R-:W-:-:S04]  /*0ab0*/  IMAD.WIDE.U32 R8, R13, R20, RZ ;  /* 0x000000140d087225 */ /* 0x000fc800078e00ff */
[----:B------:R-:W-:Y:S01]  /*0ac0*/  IMAD.X R13, RZ, RZ, RZ, P0 ;  /* 0x000000ffff0d7224 */ /* 0x000fe200000e06ff */
[----:B------:R-:W-:Y:S01]  /*0ad0*/  IADD3 RZ, P0, R9, R10, RZ ;  /* 0x0000000a09ff7210 */ /* 0x000fe20007f1e0ff */
[----:B------:R-:W-:-:S04]  /*0ae0*/  IMAD.MOV.U32 R12, RZ, RZ, R11 ;  /* 0x000000ffff0c7224 */ /* 0x000fc800078e000b */
[----:B------:R-:W-:-:S08]  /*0af0*/  IMAD.WIDE.U32.X R8, R15, R21, R12, P0 ;  /* 0x000000150f087225 */ /* 0x000fd000000e040c */
.L_x_9:
[----:B------:R-:W0:Y:S01]  /*0b00*/  LDC.64 R20, c[0x0][0x640] ;  /* 0x00019000ff147b82 */ /* 0x000e220000000a00 */
[--C-:B------:R-:W-:Y:S01]  /*0b10*/  SHF.R.U64 R28, R8, R0, R9.reuse ;  /* 0x00000000081c7219 */ /* 0x100fe20000001209 */
[----:B------:R-:W-:Y:S01]  /*0b20*/  IMAD R30, R7, R24, R4 ;  /* 0x00000018071e7224 */ /* 0x000fe200078e0204 */
[----:B------:R-:W-:Y:S01]  /*0b30*/  SHF.R.U32.HI R0, RZ, R0, R9 ;  /* 0x00000000ff007219 */ /* 0x000fe20000011609 */
[----:B------:R-:W-:Y:S01]  /*0b40*/  IMAD.MOV.U32 R25, RZ, RZ, 0x1 ;  /* 0x00000001ff197424 */ /* 0x000fe200078e00ff */
[----:B------:R-:W-:-:S03]  /*0b50*/  IADD3 R5, P0, RZ, -R28, RZ ;  /* 0x8000001cff057210 */ /* 0x000fc60007f1e0ff */
[----:B------:R-:W1:Y:S02]  /*0b60*/  LDC R6, c[0x0][0x618] ;  /* 0x00018600ff067b82 */ /* 0x000e640000000800 */
[----:B------:R-:W-:-:S04]  /*0b70*/  IMAD.X R9, RZ, RZ, ~R0, P0 ;  /* 0x000000ffff097224 */ /* 0x000fc800000e0e00 */
[-C--:B------:R-:W-:Y:S02]  /*0b80*/  IMAD R0, R9, R26.reuse, RZ ;  /* 0x0000001a09007224 */ /* 0x080fe400078e02ff */
[----:B------:R-:W2:Y:S01]  /*0b90*/  LDC R11, c[0x0][0x608] ;  /* 0x00018200ff0b7b82 */ /* 0x000ea20000000800 */
[----:B------:R-:W-:-:S04]  /*0ba0*/  IMAD.WIDE.U32 R8, R5, R26, R16 ;  /* 0x0000001a05087225 */ /* 0x000fc800078e0010 */
[----:B------:R-:W-:-:S03]  /*0bb0*/  IMAD R5, R5, R27, R0 ;  /* 0x0000001b05057224 */ /* 0x000fc600078e0200 */
[----:B------:R-:W3:Y:S01]  /*0bc0*/  LDC R12, c[0x0][0x658] ;  /* 0x00019600ff0c7b82 */ /* 0x000ee20000000800 */
[----:B0-----:R-:W-:Y:S01]  /*0bd0*/  ISETP.NE.U32.AND P0, PT, R20, RZ, PT ;  /* 0x000000ff1400720c */ /* 0x001fe20003f05070 */
[----:B------:R-:W-:Y:S02]  /*0be0*/  IMAD.IADD R5, R9, 0x1, R5 ;  /* 0x0000000109057824 */ /* 0x000fe400078e0205 */
[----:B------:R-:W-:Y:S01]  /*0bf0*/  IMAD.MOV.U32 R9, RZ, RZ, -0x1 ;  /* 0xffffffffff097424 */ /* 0x000fe200078e00ff */
[----:B------:R-:W-:-:S03]  /*0c00*/  ISETP.NE.AND.EX P0, PT, R21, RZ, PT, P0 ;  /* 0x000000ff1500720c */ /* 0x000fc60003f05300 */
[----:B------:R-:W0:Y:S01]  /*0c10*/  LDC R15, c[0x0][0x600] ;  /* 0x00018000ff0f7b82 */ /* 0x000e220000000800 */
[-CC-:B-1----:R-:W-:Y:S02]  /*0c20*/  SHF.R.U64 R13, R8, R6.reuse, R5.reuse ;  /* 0x00000006080d7219 */ /* 0x182fe40000001205 */
[----:B------:R-:W-:-:S05]  /*0c30*/  SHF.R.U32.HI R0, RZ, R6, R5 ;  /* 0x00000006ff007219 */ /* 0x000fca0000011605 */
[----:B------:R-:W1:Y:S01]  /*0c40*/  LDC R14, c[0x0][0x648] ;  /* 0x00019200ff0e7b82 */ /* 0x000e620000000800 */
[-CC-:B--2---:R-:W-:Y:S02]  /*0c50*/  SHF.R.U64 R27, R13, R11.reuse, R0.reuse ;  /* 0x0000000b0d1b7219 */ /* 0x184fe40000001200 */
[----:B------:R-:W-:-:S05]  /*0c60*/  SHF.R.U32.HI R5, RZ, R11, R0 ;  /* 0x0000000bff057219 */ /* 0x000fca0000011600 */
[----:B------:R-:W2:Y:S01]  /*0c70*/  LDC R22, c[0x0][0x638] ;  /* 0x00018e00ff167b82 */ /* 0x000ea20000000800 */
[-CC-:B---3--:R-:W-:Y:S02]  /*0c80*/  SHF.R.U64 R24, R27, R12.reuse, R5.reuse ;  /* 0x0000000c1b187219 */ /* 0x188fe40000001205 */
[-C--:B------:R-:W-:Y:S02]  /*0c90*/  SHF.L.U32 R0, R9, R12.reuse, RZ ;  /* 0x0000000c09007219 */ /* 0x080fe400000006ff */
[----:B------:R-:W-:Y:S01]  /*0ca0*/  SHF.R.U32.HI R5, RZ, R12, R5 ;  /* 0x0000000cff057219 */ /* 0x000fe20000011605 */
[----:B------:R-:W-:Y:S01]  /*0cb0*/  IMAD.MOV.U32 R4, RZ, RZ, R24 ;  /* 0x000000ffff047224 */ /* 0x000fe200078e0018 */
[----:B------:R-:W-:Y:S01]  /*0cc0*/  LOP3.LUT R10, RZ, R0, RZ, 0x33, !PT ;  /* 0x00000000ff0a7212 */ /* 0x000fe200078e33ff */
[----:B------:R-:W3:Y:S01]  /*0cd0*/  LDC R26, c[0x0][0x610] ;  /* 0x00018400ff1a7b82 */ /* 0x000ee20000000800 */
[----:B------:R-:W-:Y:S05]  /*0ce0*/  @!P0 BRA `(.L_x_10) ;  /* 0x0000000000288947 */ /* 0x000fea0003800000 */
[----:B------:R-:W4:Y:S02]  /*0cf0*/  LDC R9, c[0x0][0x64c] ;  /* 0x00019300ff097b82 */ /* 0x000f240000000800 */
[----:B----4-:R-:W-:-:S05]  /*0d00*/  IADD3 R9, P0, R24, R9, RZ ;  /* 0x0000000918097210 */ /* 0x010fca0007f1e0ff */
        /* <DEDUP_REMOVED lines=8> */
.L_x_10:
[----:B-1----:R-:W-:Y:S01]  /*0d90*/  SHF.R.U64 R4, R4, R14, R5 ;  /* 0x0000000e04047219 */ /* 0x002fe20000001205 */
[----:B0-----:R-:W-:Y:S01]  /*0da0*/  VIADD R6, R15, 0xffffffff ;  /* 0xffffffff0f067836 */ /* 0x001fe20000000000 */
[----:B------:R-:W-:Y:S02]  /*0db0*/  SHF.L.U32 R0, R25, R12, RZ ;  /* 0x0000000c19007219 */ /* 0x000fe400000006ff */
[----:B------:R-:W-:Y:S01]  /*0dc0*/  LOP3.LUT R5, R27, R10, RZ, 0xc0, !PT ;  /* 0x0000000a1b057212 */ /* 0x000fe200078ec0ff */
[----:B------:R-:W-:Y:S01]  /*0dd0*/  IMAD.MOV R7, RZ, RZ, -R4 ;  /* 0x000000ffff077224 */ /* 0x000fe200078e0a04 */
[----:B------:R-:W-:Y:S02]  /*0de0*/  SEL R3, R3, R30, !P1 ;  /* 0x0000001e03037207 */ /* 0x000fe40004800000 */
[----:B------:R-:W-:Y:S01]  /*0df0*/  LOP3.LUT R6, R13, R6, RZ, 0xc0, !PT ;  /* 0x000000060d067212 */ /* 0x000fe200078ec0ff */
[----:B------:R-:W-:Y:S02]  /*0e00*/  IMAD R4, R0, R4, R5 ;  /* 0x0000000400047224 */ /* 0x000fe400078e0205 */
[----:B--2---:R-:W-:-:S02]  /*0e10*/  IMAD R0, R7, R22, R24 ;  /* 0x0000001607007224 */ /* 0x004fc400078e0218 */
[----:B---3--:R-:W-:Y:S02]  /*0e20*/  IMAD R3, R4, R26, R3 ;  /* 0x0000001a04037224 */ /* 0x008fe400078e0203 */
[----:B------:R-:W-:Y:S02]  /*0e30*/  IMAD R154, R0, R15, R6 ;  /* 0x0000000f009a7224 */ /* 0x000fe400078e0206 */
[----:B------:R-:W-:Y:S02]  /*0e40*/  IMAD.MOV.U32 R4, RZ, RZ, 0x1 ;  /* 0x00000001ff047424 */ /* 0x000fe400078e00ff */
[----:B------:R-:W-:Y:S01]  /*0e50*/  IMAD.MOV.U32 R22, RZ, RZ, R28 ;  /* 0x000000ffff167224 */ /* 0x000fe200078e001c */
[----:B------:R-:W-:Y:S02]  /*0e60*/  SEL R153, R154, R3, !P1 ;  /* 0x000000039a997207 */ /* 0x000fe40004800000 */
[----:B------:R-:W-:Y:S02]  /*0e70*/  PRMT R0, R4, 0x7610, R0 ;  /* 0x0000761004007816 */ /* 0x000fe40000000000 */
[----:B------:R-:W-:-:S07]  /*0e80*/  SEL R154, R3, R154, !P1 ;  /* 0x0000009a039a7207 */ /* 0x000fce0004800000 */
.L_x_8:
[----:B------:R-:W-:-:S08]  /*0e90*/  NOP ;  /* 0x0000000000007918 */ /* 0x000fd00000000000 */
[----:B------:R-:W0:Y:S02]  /*0ea0*/  USETMAXREG.TRY_ALLOC.CTAPOOL UP0, 0xe8 ;  /* 0x000000e8000079c8 */ /* 0x000e240008000600 */
[----:B0-----:R-:W-:-:S13]  /*0eb0*/  PLOP3.LUT P0, PT, PT, PT, UP0, 0x80, 0x0 ;  /* 0x000000000000781c */ /* 0x001fda0003f0f008 */
[----:B------:R-:W-:Y:S05]  /*0ec0*/  @!P0 BRA `(.L_x_8) ;  /* 0xfffffffc00f08947 */ /* 0x000fea000383ffff */
[----:B------:R-:W-:Y:S01]  /*0ed0*/  ULDC.64 UR4, c[0x0][0x598] ;  /* 0x0001660000047ab9 */ /* 0x000fe20000000a00 */
[----:B------:R-:W-:Y:S01]  /*0ee0*/  ULDC.64 UR36, c[0x0][0x208] ;  /* 0x0000820000247ab9 */ /* 0x000fe20000000a00 */
[----:B------:R-:W-:-:S04]  /*0ef0*/  ISETP.NE.U32.AND P0, PT, RZ, UR4, PT ;  /* 0x00000004ff007c0c */ /* 0x000fc8000bf05070 */
[----:B------:R-:W-:-:S13]  /*0f00*/  ISETP.NE.AND.EX P0, PT, RZ, UR5, PT, P0 ;  /* 0x00000005ff007c0c */ /* 0x000fda000bf05300 */
[----:B------:R-:W-:Y:S05]  /*0f10*/  @!P0 BRA `(.L_x_11) ;  /* 0x00000000001c8947 */ /* 0x000fea0003800000 */
[----:B------:R-:W0:Y:S02]  /*0f20*/  LDC.64 R4, c[0x0][0x598] ;  /* 0x00016600ff047b82 */ /* 0x000e240000000a00 */
[----:B0-----:R-:W2:Y:S02]  /*0f30*/  LDG.E.64 R4, desc[UR36][R4.64] ;  /* 0x0000002404047981 */ /* 0x001ea4000c1e1b00 */
[----:B--2---:R-:W-:-:S04]  /*0f40*/  ISETP.NE.U32.AND P0, PT, R4, RZ, PT ;  /* 0x000000ff0400720c */ /* 0x004fc80003f05070 */
[----:B------:R-:W-:-:S13]  /*0f50*/  ISETP.NE.AND.EX P0, PT, R5, RZ, PT, P0 ;  /* 0x000000ff0500720c */ /* 0x000fda0003f05300 */
[----:B------:R-:W-:Y:S05]  /*0f60*/  @!P0 BRA `(.L_x_11) ;  /* 0x0000000000088947 */ /* 0x000fea0003800000 */
[----:B------:R0:W5:Y:S01]  /*0f70*/  LD.E R155, desc[UR36][R4.64] ;  /* 0x00000024049b7980 */ /* 0x000162000c101900 */
[----:B------:R-:W-:Y:S05]  /*0f80*/  BRA `(.L_x_12) ;  /* 0x0000000000247947 */ /* 0x000fea0003800000 */
.L_x_11:
[----:B------:R-:W-:Y:S02]  /*0f90*/  ULDC.64 UR4, c[0x0][0x588] ;  /* 0x0001620000047ab9 */ /* 0x000fe40000000a00 */
[----:B------:R-:W-:-:S04]  /*0fa0*/  ISETP.NE.U32.AND P0, PT, RZ, UR4, PT ;  /* 0x00000004ff007c0c */ /* 0x000fc8000bf05070 */
[----:B------:R-:W-:-:S13]  /*0fb0*/  ISETP.NE.AND.EX P0, PT, RZ, UR5, PT, P0 ;  /* 0x00000005ff007c0c */ /* 0x000fda000bf05300 */
[----:B------:R-:W-:Y:S05]  /*0fc0*/  @!P0 BRA `(.L_x_13) ;  /* 0x00000000000c8947 */ /* 0x000fea0003800000 */
[----:B------:R-:W0:Y:S02]  /*0fd0*/  LDC.64 R4, c[0x0][0x588] ;  /* 0x00016200ff047b82 */ /* 0x000e240000000a00 */
[----:B0-----:R1:W5:Y:S01]  /*0fe0*/  LDG.E R155, desc[UR36][R4.64] ;  /* 0x00000024049b7981 */ /* 0x001362000c1e1900 */
[----:B------:R-:W-:Y:S05]  /*0ff0*/  BRA `(.L_x_12) ;  /* 0x0000000000087947 */ /* 0x000fea0003800000 */
.L_x_13:
[----:B------:R-:W-:Y:S02]  /*1000*/  ULDC UR4, c[0x0][0x580] ;  /* 0x0001600000047ab9 */ /* 0x000fe40000000800 */
[----:B------:R-:W-:-:S07]  /*1010*/  IMAD.U32 R155, RZ, RZ, UR4 ;  /* 0x00000004ff9b7e24 */ /* 0x000fce000f8e00ff */
.L_x_12:
[----:B------:R-:W-:Y:S02]  /*1020*/  ULDC.64 UR4, c[0x0][0x5a0] ;  /* 0x0001680000047ab9 */ /* 0x000fe40000000a00 */
[----:B------:R-:W-:-:S04]  /*1030*/  ISETP.NE.U32.AND P0, PT, RZ, UR4, PT ;  /* 0x00000004ff007c0c */ /* 0x000fc8000bf05070 */
[----:B------:R-:W-:-:S13]  /*1040*/  ISETP.NE.AND.EX P0, PT, RZ, UR5, PT, P0 ;  /* 0x00000005ff007c0c */ /* 0x000fda000bf05300 */
[----:B------:R-:W-:Y:S05]  /*1050*/  @!P0 BRA `(.L_x_14) ;  /* 0x00000000001c8947 */ /* 0x000fea0003800000 */
[----:B01----:R-:W0:Y:S02]  /*1060*/  LDC.64 R4, c[0x0][0x5a0] ;  /* 0x00016800ff047b82 */ /* 0x003e240000000a00 */
[----:B0-----:R-:W2:Y:S02]  /*1070*/  LDG.E.64 R4, desc[UR36][R4.64] ;  /* 0x0000002404047981 */ /* 0x001ea4000c1e1b00 */
[----:B--2---:R-:W-:-:S04]  /*1080*/  ISETP.NE.U32.AND P0, PT, R4, RZ, PT ;  /* 0x000000ff0400720c */ /* 0x004fc80003f05070 */
[----:B------:R-:W-:-:S13]  /*1090*/  ISETP.NE.AND.EX P0, PT, R5, RZ, PT, P0 ;  /* 0x000000ff0500720c */ /* 0x000fda0003f05300 */
[----:B------:R-:W-:Y:S05]  /*10a0*/  @!P0 BRA `(.L_x_14) ;  /* 0x0000000000088947 */ /* 0x000fea0003800000 */
[----:B------:R0:W5:Y:S01]  /*10b0*/  LD.E R156, desc[UR36][R4.64] ;  /* 0x00000024049c7980 */ /* 0x000162000c101900 */
[----:B------:R-:W-:Y:S05]  /*10c0*/  BRA `(.L_x_15) ;  /* 0x0000000000247947 */ /* 0x000fea0003800000 */
.L_x_14:
[----:B------:R-:W-:Y:S02]  /*10d0*/  ULDC.64 UR4, c[0x0][0x590] ;  /* 0x0001640000047ab9 */ /* 0x000fe40000000a00 */
[----:B------:R-:W-:-:S04]  /*10e0*/  ISETP.NE.U32.AND P0, PT, RZ, UR4, PT ;  /* 0x00000004ff007c0c */ /* 0x000fc8000bf05070 */
[----:B------:R-:W-:-:S13]  /*10f0*/  ISETP.NE.AND.EX P0, PT, RZ, UR5, PT, P0 ;  /* 0x00000005ff007c0c */ /* 0x000fda000bf05300 */
[----:B------:R-:W-:Y:S05]  /*1100*/  @!P0 BRA `(.L_x_16) ;  /* 0x00000000000c8947 */ /* 0x000fea0003800000 */
[----:B------:R-:W2:Y:S02]  /*1110*/  LDC.64 R156, c[0x0][0x590] ;  /* 0x00016400ff9c7b82 */ /* 0x000ea40000000a00 */
[----:B--2---:R2:W5:Y:S01]  /*1120*/  LDG.E R156, desc[UR36][R156.64] ;  /* 0x000000249c9c7981 */ /* 0x004562000c1e1900 */
[----:B------:R-:W-:Y:S05]  /*1130*/  BRA `(.L_x_15) ;  /* 0x0000000000087947 */ /* 0x000fea0003800000 */
.L_x_16:
[----:B------:R-:W-:Y:S02]  /*1140*/  ULDC UR4, c[0x0][0x584] ;  /* 0x0001610000047ab9 */ /* 0x000fe40000000800 */
[----:B------:R-:W-:-:S07]  /*1150*/  IMAD.U32 R156, RZ, RZ, UR4 ;  /* 0x00000004ff9c7e24 */ /* 0x000fce000f8e00ff */
.L_x_15:
[----:B------:R-:W-:-:S13]  /*1160*/  LOP3.LUT P0, RZ, R0, 0xff, RZ, 0xc0, !PT ;  /* 0x000000ff00ff7812 */ /* 0x000fda000780c0ff */
[----:B------:R-:W-:Y:S05]  /*1170*/  @!P0 EXIT ;  /* 0x000000000000894d */ /* 0x000fea0003800000 */
[----:B------:R-:W-:Y:S01]  /*1180*/  ULDC UR4, c[0x0][0x28c] ;  /* 0x0000a30000047ab9 */ /* 0x000fe20000000800 */
[----:B------:R-:W-:Y:S01]  /*1190*/  UMOV UR38, URZ ;  /* 0x0000003f00267c82 */ /* 0x000fe20008000000 */
[----:B------:R-:W-:Y:S01]  /*11a0*/  UIADD3 UR4, UR4, 0x7f, URZ ;  /* 0x0000007f04047890 */ /* 0x000fe2000fffe03f */
[----:B------:R-:W-:-:S03]  /*11b0*/  UMOV UR39, URZ ;  /* 0x0000003f00277c82 */ /* 0x000fc60008000000 */
[----:B------:R-:W-:-:S04]  /*11c0*/  USHF.R.S32.HI UR5, URZ, 0x1f, UR4 ;  /* 0x0000001f3f057899 */ /* 0x000fc80008011404 */
[----:B------:R-:W-:-:S04]  /*11d0*/  ULEA.HI UR5, UR5, UR4, URZ, 0x7 ;  /* 0x0000000405057291 */ /* 0x000fc8000f8f383f */
[----:B------:R-:W-:-:S12]  /*11e0*/  USHF.R.S32.HI UR40, URZ, 0x7, UR5 ;  /* 0x000000073f287899 */ /* 0x000fd80008011405 */
.L_x_294:
[----:B------:R-:W-:Y:S01]  /*11f0*/  LOP3.LUT R0, R18, 0x80, RZ, 0xc0, !PT ;  /* 0x0000008012007812 */ /* 0x000fe200078ec0ff */
[----:B---3--:R-:W3:Y:S01]  /*1200*/  S2UR UR7, SR_CgaCtaId ;  /* 0x00000000000779c3 */ /* 0x008ee20000008800 */
[----:B------:R-:W-:Y:S02]  /*1210*/  UMOV UR6, 0x400 ;  /* 0x0000040000067882 */ /* 0x000fe40000000000 */
[----:B------:R-:W-:-:S06]  /*1220*/  SHF.R.U32.HI R0, RZ, 0x7, R0 ;  /* 0x00000007ff007819 */ /* 0x000fcc0000011600 */
[----:B----4-:R-:W4:Y:S01]  /*1230*/  SHFL.IDX PT, R0, R0, RZ, 0x1f ;  /* 0x00001fff00007589 */ /* 0x010f2200000e0000 */
[----:B---3--:R-:W-:Y:S01]  /*1240*/  ULEA UR6, UR7, UR6, 0x18 ;  /* 0x0000000607067291 */ /* 0x008fe2000f8ec03f */
[----:B----4-:R-:W-:-:S13]  /*1250*/  R2UR UR4, R0 ;  /* 0x00000000000472ca */ /* 0x010fda00000e0000 */
[----:B------:R-:W-:-:S04]  /*1260*/  ULEA.HI UR5, UR4, UR4, URZ, 0x1 ;  /* 0x0000000404057291 */ /* 0x000fc8000f8f083f */
[----:B------:R-:W-:-:S04]  /*1270*/  ULOP3.LUT UR5, UR5, 0x7fffe, URZ, 0xc0, !UPT ;  /* 0x0007fffe05057892 */ /* 0x000fc8000f8ec03f */
[----:B------:R-:W-:-:S03]  /*1280*/  UIADD3 UR5, UR4, -UR5, URZ ;  /* 0x8000000504057290 */ /* 0x000fc6000fffe03f */
[----:B------:R-:W-:Y:S01]  /*1290*/  ULDC UR4, c[0x0][0x28c] ;  /* 0x0000a30000047ab9 */ /* 0x000fe20000000800 */
[----:B------:R-:W-:Y:S01]  /*12a0*/  ULEA UR5, UR5, UR6, 0xd ;  /* 0x0000000605057291 */ /* 0x000fe2000f8e683f */
[----:B------:R-:W-:-:S03]  /*12b0*/  ISETP.LT.AND P0, PT, RZ, UR4, PT ;  /* 0x00000004ff007c0c */ /* 0x000fc6000bf01270 */
[----:B------:R-:W-:-:S04]  /*12c0*/  UIADD3 UR5, UR5, 0x100, URZ ;  /* 0x0000010005057890 */ /* 0x000fc8000fffe03f */
[----:B------:R-:W-:-:S04]  /*12d0*/  USHF.R.U32.HI UR5, URZ, 0x4, UR5 ;  /* 0x000000043f057899 */ /* 0x000fc80008011605 */
[----:B------:R-:W-:Y:S02]  /*12e0*/  ULOP3.LUT UR41, UR5, 0x3fff, URZ, 0xc0, !UPT ;  /* 0x00003fff05297892 */ /* 0x000fe4000f8ec03f */
[----:B------:R-:W-:Y:S10]  /*12f0*/  @P0 BRA `(.L_x_17) ;  /* 0x0000000000400947 */ /* 0x000ff40003800000 */
[----:B------:R-:W-:Y:S01]  /*1300*/  MOV R0, 0x0 ;  /* 0x0000000000007802 */ /* 0x000fe20000000f00 */
[----:B------:R-:W-:Y:S01]  /*1310*/  ULDC.64 UR4, c[0x4][0x68] ;  /* 0x01001a0000047ab9 */ /* 0x000fe20000000a00 */
[----:B------:R-:W-:Y:S01]  /*1320*/  ULDC.64 UR6, c[0x4][0x8] ;  /* 0x0100020000067ab9 */ /* 0x000fe20000000a00 */
[----:B01----:R-:W-:Y:S01]  /*1330*/  IMAD.U32 R4, RZ, RZ, UR4 ;  /* 0x00000004ff047e24 */ /* 0x003fe2000f8e00ff */
[----:B------:R0:W1:Y:S01]  /*1340*/  LDC.64 R14, c[0x4][R0] ;  /* 0x01000000000e7b82 */ /* 0x0000620000000a00 */
[----:B------:R-:W-:Y:S01]  /*1350*/  IMAD.U32 R5, RZ, RZ, UR5 ;  /* 0x00000005ff057e24 */ /* 0x000fe2000f8e00ff */
[----:B------:R-:W-:Y:S01]  /*1360*/  ULDC.64 UR4, c[0x4][0x70] ;  /* 0x01001c0000047ab9 */ /* 0x000fe20000000a00 */
[----:B------:R-:W-:Y:S02]  /*1370*/  IMAD.U32 R10, RZ, RZ, UR6 ;  /* 0x00000006ff0a7e24 */ /* 0x000fe4000f8e00ff */
[----:B------:R-:W-:Y:S02]  /*1380*/  IMAD.U32 R6, RZ, RZ, UR4 ;  /* 0x00000004ff067e24 */ /* 0x000fe4000f8e00ff */
[----:B------:R-:W-:-:S02]  /*1390*/  IMAD.U32 R7, RZ, RZ, UR5 ;  /* 0x00000005ff077e24 */ /* 0x000fc4000f8e00ff */
[----:B------:R-:W-:Y:S02]  /*13a0*/  IMAD.U32 R11, RZ, RZ, UR7 ;  /* 0x00000007ff0b7e24 */ /* 0x000fe4000f8e00ff */
[----:B------:R-:W-:Y:S02]  /*13b0*/  IMAD.MOV.U32 R8, RZ, RZ, 0x1e1 ;  /* 0x000001e1ff087424 */ /* 0x000fe400078e00ff */
[----:B------:R-:W-:Y:S02]  /*13c0*/  IMAD.MOV.U32 R12, RZ, RZ, 0x1 ;  /* 0x00000001ff0c7424 */ /* 0x000fe400078e00ff */
[----:B0-----:R-:W-:-:S07]  /*13d0*/  IMAD.MOV.U32 R13, RZ, RZ, RZ ;  /* 0x000000ffff0d7224 */ /* 0x001fce00078e00ff */
[----:B------:R-:W-:-:S07]  /*13e0*/  LEPC R20, `(.L_x_17) ;  /* 0x000000001014794e */ /* 0x000fce0000000000 */
[----:B-12--5:R-:W-:Y:S05]  /*13f0*/  CALL.ABS.NOINC R14 ;  /* 0x000000000e007343 */ /* 0x026fea0003c00000 */
.L_x_17:
[----:B------:R-:W-:-:S04]  /*1400*/  LOP3.LUT R0, R19, 0x1, RZ, 0xfc, !PT ;  /* 0x0000000113007812 */ /* 0x000fc800078efcff */
[----:B------:R-:W-:-:S13]  /*1410*/  ISETP.NE.AND P0, PT, R0, 0x3, PT ;  /* 0x000000030000780c */ /* 0x000fda0003f05270 */
[----:B------:R-:W-:Y:S05]  /*1420*/  @!P0 BRA `(.L_x_18) ;  /* 0x0000000000048947 */ /* 0x000fea0003800000 */
[----:B------:R-:W-:Y:S01]  /*1430*/  BPT.TRAP 0x1 ;  /* 0x000000040000795c */ /* 0x000fe20000300000 */
.L_x_18:
[----:B------:R-:W3:Y:S01]  /*1440*/  S2UR UR5, SR_CgaCtaId ;  /* 0x00000000000579c3 */ /* 0x000ee20000008800 */
[----:B------:R-:W-:Y:S01]  /*1450*/  UMOV UR4, 0x400 ;  /* 0x0000040000047882 */ /* 0x000fe20000000000 */
[----:B------:R-:W-:Y:S02]  /*1460*/  IMAD.U32 R0, RZ, RZ, UR38 ;  /* 0x00000026ff007e24 */ /* 0x000fe4000f8e00ff */
[----:B------:R-:W-:-:S03]  /*1470*/  IMAD.U32 R3, RZ, RZ, UR39 ;  /* 0x00000027ff037e24 */ /* 0x000fc6000f8e00ff */
[----:B------:R-:W-:Y:S01]  /*1480*/  SHF.L.U32 R0, R0, 0x1f, RZ ;  /* 0x0000001f00007819 */ /* 0x000fe200000006ff */
[----:B---3--:R-:W-:-:S06]  /*1490*/  ULEA UR4, UR5, UR4, 0x18 ;  /* 0x0000000405047291 */ /* 0x008fcc000f8ec03f */
[----:B------:R-:W-:-:S04]  /*14a0*/  IMAD.U32 R6, RZ, RZ, UR4 ;  /* 0x00000004ff067e24 */ /* 0x000fc8000f8e00ff */
[----:B------:R-:W-:-:S04]  /*14b0*/  IMAD R3, R3, 0x8, R6 ;  /* 0x0000000803037824 */ /* 0x000fc800078e0206 */
[----:B------:R3:W4:Y:S01]  /*14c0*/  SYNCS.PHASECHK.TRANS64.TRYWAIT P1, [R3+URZ], R0 ;  /* 0x00000000030075a7 */ /* 0x000722000802017f */
[----:B------:R-:W-:Y:S05]  /*14d0*/  @!P0 BRA `(.L_x_19) ;  /* 0x0000000000048947 */ /* 0x000fea0003800000 */
[----:B------:R-:W-:Y:S01]  /*14e0*/  BPT.TRAP 0x1 ;  /* 0x000000040000795c */ /* 0x000fe20000300000 */
.L_x_19:
[----:B----4-:R-:W-:Y:S05]  /*14f0*/  @P1 BRA `(.L_x_20) ;  /* 0x0000000000081947 */ /* 0x010fea0003800000 */
[----:B------:R-:W4:Y:S02]  /*1500*/  SYNCS.PHASECHK.TRANS64.TRYWAIT P1, [R3+URZ], R0 ;  /* 0x00000000030075a7 */ /* 0x000f24000802017f */
[----:B----4-:R-:W-:Y:S05]  /*1510*/  @!P1 BRA `(.L_x_21) ;  /* 0x00000088008c9947 */ /* 0x010fea0003800000 */
.L_x_20:
[----:B------:R-:W-:-:S04]  /*1520*/  UISETP.LT.AND UP0, UPT, UR40, 0x1, UPT ;  /* 0x000000012800788c */ /* 0x000fc8000bf01270 */
[----:B------:R-:W-:-:S06]  /*1530*/  USEL UR4, UR40, 0x1, UP0 ;  /* 0x0000000128047887 */ /* 0x000fcc0008000000 */
[----:B---34-:R-:W-:Y:S01]  /*1540*/  IMAD.U32 R0, RZ, RZ, UR4 ;  /* 0x00000004ff007e24 */ /* 0x018fe2000f8e00ff */
[----:B------:R-:W-:Y:S05]  /*1550*/  WARPSYNC.ALL ;  /* 0x0000000000007948 */ /* 0x000fea0003800000 */
[----:B------:R-:W-:-:S04]  /*1560*/  IADD3 R0, -R0, UR40, RZ ;  /* 0x0000002800007c10 */ /* 0x000fc8000fffe1ff */
[----:B------:R-:W-:Y:S02]  /*1570*/  ISETP.GE.AND P1, PT, R0, 0x1, PT ;  /* 0x000000010000780c */ /* 0x000fe40003f26270 */
[----:B------:R-:W-:Y:S01]  /*1580*/  R2UR UR4, R6 ;  /* 0x00000000060472ca */ /* 0x000fe200000e0000 */
[----:B------:R-:W-:Y:S01]  /*1590*/  WARPGROUP.ARRIVE ;  /* 0x00000000000079c5 */ /* 0x000fe20000000000 */
[----:B------:R-:W-:Y:S01]  /*15a0*/  UMOV UR9, 0x40000040 ;  /* 0x4000004000097882 */ /* 0x000fe20000000000 */
[----:B------:R-:W-:-:S10]  /*15b0*/  UMOV UR11, 0x40000040 ;  /* 0x40000040000b7882 */ /* 0x000fd40000000000 */
[----:B------:R-:W-:-:S04]  /*15c0*/  UIADD3 UR4, UR4, 0x10100, URZ ;  /* 0x0001010004047890 */ /* 0x000fc8000fffe03f */
[----:B------:R-:W-:-:S04]  /*15d0*/  USHF.R.U32.HI UR4, URZ, 0x4, UR4 ;  /* 0x000000043f047899 */ /* 0x000fc80008011604 */
[----:B------:R-:W-:Y:S02]  /*15e0*/  ULOP3.LUT UR5, UR4, 0x3fff, URZ, 0xc0, !UPT ;  /* 0x00003fff04057892 */ /* 0x000fe4000f8ec03f */
[----:B------:R-:W-:Y:S02]  /*15f0*/  ULOP3.LUT UR4, UR41, 0x10000, URZ, 0xfc, !UPT ;  /* 0x0001000029047892 */ /* 0x000fe4000f8efc3f */
[----:B------:R-:W-:Y:S02]  /*1600*/  ULOP3.LUT UR5, UR5, 0x10000, URZ, 0xfc, !UPT ;  /* 0x0001000005057892 */ /* 0x000fe4000f8efc3f */
[----:B------:R-:W-:Y:S02]  /*1610*/  ULEA UR6, UR39, UR4, 0xa ;  /* 0x0000000427067291 */ /* 0x000fe4000f8e503f */
[----:B------:R-:W-:-:S05]  /*1620*/  ULEA UR7, UR39, UR5, 0xb ;  /* 0x0000000527077291 */ /* 0x000fca000f8e583f */
[----:B------:R-:W-:Y:S02]  /*1630*/  UMOV UR8, UR6 ;  /* 0x0000000600087c82 */ /* 0x000fe40008000000 */
[----:B------:R-:W-:Y:S02]  /*1640*/  UMOV UR10, UR7 ;  /* 0x00000007000a7c82 */ /* 0x000fe40008000000 */
[----:B------:R-:W-:Y:S01]  /*1650*/  IGMMA.64x256x32.S8.S8 R24, gdesc[UR8], RZ, !UPT, gsb0 ;  /* 0x06600000081879f1 */ /* 0x000fe2000c0410ff */
[----:B------:R-:W-:Y:S02]  /*1660*/  UIADD3 UR8, UR6, 0x2, URZ ;  /* 0x0000000206087890 */ /* 0x000fe4000fffe03f */
[----:B------:R-:W-:Y:S01]  /*1670*/  UIADD3 UR10, UR7, 0x2, URZ ;  /* 0x00000002070a7890 */ /* 0x000fe2000fffe03f */
[----:B------:R-:W-:Y:S01]  /*1680*/  UMOV UR9, 0x40000040 ;  /* 0x4000004000097882 */ /* 0x000fe20000000000 */
[----:B------:R-:W-:Y:S01]  /*1690*/  UMOV UR11, 0x40000040 ;  /* 0x40000040000b7882 */ /* 0x000fe20000000000 */
[----:B------:R-:W-:-:S02]  /*16a0*/  WARPGROUP.DEPBAR.LE gsb0, 0x0 ;  /* 0x00008000000079c5 */ /* 0x000fc40000010000 */
[----:B------:R-:W-:-:S06]  /*16b0*/  WARPGROUP.ARRIVE ;  /* 0x00000000000079c5 */ /* 0x000fcc0000000000 */
[----:B------:R-:W-:Y:S01]  /*16c0*/  IGMMA.64x256x32.S8.S8 R24, gdesc[UR8], R24, gsb0 ;  /* 0x06600000081879f1 */ /* 0x000fe20008041018 */
[----:B------:R-:W-:Y:S02]  /*16d0*/  UIADD3 UR8, UR6, 0x4, URZ ;  /* 0x0000000406087890 */ /* 0x000fe4000fffe03f */
[----:B------:R-:W-:Y:S01]  /*16e0*/  UIADD3 UR10, UR7, 0x4, URZ ;  /* 0x00000004070a7890 */ /* 0x000fe2000fffe03f */
[----:B------:R-:W-:Y:S01]  /*16f0*/  UMOV UR9, 0x40000040 ;  /* 0x4000004000097882 */ /* 0x000fe20000000000 */
[----:B------:R-:W-:Y:S01]  /*1700*/  UMOV UR11, 0x40000040 ;  /* 0x40000040000b7882 */ /* 0x000fe20000000000 */
[----:B------:R-:W-:Y:S02]  /*1710*/  WARPGROUP.DEPBAR.LE gsb0, 0x0 ;  /* 0x00008000000079c5 */ /* 0x000fe40000010000 */
        /* <DEDUP_REMOVED lines=8> */
[----:B------:R-:W-:Y:S03]  /*17a0*/  IGMMA.64x256x32.S8.S8 R24, gdesc[UR8], R24, gsb0 ;  /* 0x06600000081879f1 */ /* 0x000fe60008041018 */
[----:B------:R-:W-:Y:S02]  /*17b0*/  WARPGROUP.DEPBAR.LE gsb0, 0x0 ;  /* 0x00008000000079c5 */ /* 0x000fe40000010000 */
[----:B------:R-:W-:Y:S05]  /*17c0*/  @!P1 BRA `(.L_x_22) ;  /* 0x0000000400249947 */ /* 0x000fea0003800000 */
[----:B------:R-:W-:Y:S02]  /*17d0*/  UIADD3 UR6, UR39, 0x1, URZ ;  /* 0x0000000127067890 */ /* 0x000fe4000fffe03f */
[----:B------:R-:W-:Y:S02]  /*17e0*/  IMAD.U32 R3, RZ, RZ, UR39 ;  /* 0x00000027ff037e24 */ /* 0x000fe4000f8e00ff */
[----:B------:R-:W-:-:S04]  /*17f0*/  UISETP.NE.AND UP0, UPT, UR6, 0x4, UPT ;  /* 0x000000040600788c */ /* 0x000fc8000bf05270 */
[----:B------:R-:W-:Y:S02]  /*1800*/  USEL UR7, URZ, 0x1, UP0 ;  /* 0x000000013f077887 */ /* 0x000fe40008000000 */
[----:B------:R-:W-:Y:S02]  /*1810*/  USEL UR6, UR6, URZ, UP0 ;  /* 0x0000003f06067287 */ /* 0x000fe40008000000 */
[----:B------:R-:W-:-:S06]  /*1820*/  ULOP3.LUT UR7, UR38, UR7, URZ, 0x3c, !UPT ;  /* 0x0000000726077292 */ /* 0x000fcc000f8e3c3f */
[----:B------:R-:W-:-:S07]  /*1830*/  IMAD.U32 R7, RZ, RZ, UR7 ;  /* 0x00000007ff077e24 */ /* 0x000fce000f8e00ff */
.L_x_29:
[----:B------:R-:W-:Y:S05]  /*1840*/  @!P0 BRA `(.L_x_23) ;  /* 0x0000000000048947 */ /* 0x000fea0003800000 */
[----:B------:R-:W-:Y:S01]  /*1850*/  BPT.TRAP 0x1 ;  /* 0x000000040000795c */ /* 0x000fe20000300000 */
.L_x_23:
[----:B------:R-:W3:Y:S01]  /*1860*/  S2UR UR8, SR_CgaCtaId ;  /* 0x00000000000879c3 */ /* 0x000ee20000008800 */
[----:B------:R-:W-:Y:S01]  /*1870*/  UMOV UR7, 0x400 ;  /* 0x0000040000077882 */ /* 0x000fe20000000000 */
[----:B01----:R-:W-:Y:S01]  /*1880*/  IMAD.U32 R5, RZ, RZ, UR6 ;  /* 0x00000006ff057e24 */ /* 0x003fe2000f8e00ff */
[----:B------:R-:W-:Y:S01]  /*1890*/  SHF.L.U32 R4, R7, 0x1f, RZ ;  /* 0x0000001f07047819 */ /* 0x000fe200000006ff */
[----:B---3--:R-:W-:-:S06]  /*18a0*/  ULEA UR7, UR8, UR7, 0x18 ;  /* 0x0000000708077291 */ /* 0x008fcc000f8ec03f */
[----:B------:R-:W-:-:S04]  /*18b0*/  IMAD.U32 R6, RZ, RZ, UR7 ;  /* 0x00000007ff067e24 */ /* 0x000fc8000f8e00ff */
[----:B------:R-:W-:-:S04]  /*18c0*/  IMAD R5, R5, 0x8, R6 ;  /* 0x0000000805057824 */ /* 0x000fc800078e0206 */
[----:B------:R0:W1:Y:S01]  /*18d0*/  SYNCS.PHASECHK.TRANS64.TRYWAIT P1, [R5+URZ], R4 ;  /* 0x00000004050075a7 */ /* 0x000062000802017f */
[----:B------:R-:W-:Y:S05]  /*18e0*/  @!P0 BRA `(.L_x_24) ;  /* 0x0000000000048947 */ /* 0x000fea0003800000 */
[----:B------:R-:W-:Y:S01]  /*18f0*/  BPT.TRAP 0x1 ;  /* 0x000000040000795c */ /* 0x000fe20000300000 */
.L_x_24:
[----:B-1----:R-:W-:Y:S05]  /*1900*/  @P1 BRA `(.L_x_25) ;  /* 0x0000000000081947 */ /* 0x002fea0003800000 */
[----:B------:R-:W1:Y:S02]  /*1910*/  SYNCS.PHASECHK.TRANS64.TRYWAIT P1, [R5+URZ], R4 ;  /* 0x00000004050075a7 */ /* 0x000e64000802017f */
[----:B-1----:R-:W-:Y:S05]  /*1920*/  @!P1 BRA `(.L_x_26) ;  /* 0x00000084009c9947 */ /* 0x002fea0003800000 */
.L_x_25:
[----:B------:R-:W-:Y:S01]  /*1930*/  ULEA UR7, UR6, UR4, 0xa ;  /* 0x0000000406077291 */ /* 0x000fe2000f8e503f */
[----:B------:R-:W-:Y:S01]  /*1940*/  WARPGROUP.ARRIVE ;  /* 0x00000000000079c5 */ /* 0x000fe20000000000 */
[----:B------:R-:W-:Y:S01]  /*1950*/  ULEA UR12, UR6, UR5, 0xb ;  /* 0x00000005060c7291 */ /* 0x000fe2000f8e583f */
[----:B------:R-:W-:Y:S01]  /*1960*/  UMOV UR9, 0x40000040 ;  /* 0x4000004000097882 */ /* 0x000fe20000000000 */
[----:B------:R-:W-:-:S03]  /*1970*/  UMOV UR11, 0x40000040 ;  /* 0x40000040000b7882 */ /* 0x000fc60000000000 */
[----:B------:R-:W-:Y:S02]  /*1980*/  UMOV UR8, UR7 ;  /* 0x0000000700087c82 */ /* 0x000fe40008000000 */
[----:B------:R-:W-:Y:S02]  /*1990*/  UMOV UR10, UR12 ;  /* 0x0000000c000a7c82 */ /* 0x000fe40008000000 */
[----:B------:R-:W-:Y:S01]  /*19a0*/  IGMMA.64x256x32.S8.S8 R24, gdesc[UR8], R24, gsb0 ;  /* 0x06600000081879f1 */ /* 0x000fe20008041018 */
        /* <DEDUP_REMOVED lines=23> */
[----:B------:R-:W-:Y:S01]  /*1b20*/  BPT.TRAP 0x1 ;  /* 0x000000040000795c */ /* 0x000fe20000300000 */
.L_x_27:
[----:B------:R-:W-:-:S13]  /*1b30*/  ISETP.NE.AND P1, PT, R23, RZ, PT ;  /* 0x000000ff1700720c */ /* 0x000fda0003f25270 */
[----:B01----:R-:W-:-:S04]  /*1b40*/  @P1 IMAD R4, R3, 0x8, R6 ;  /* 0x0000000803041824 */ /* 0x003fc800078e0206 */
[----:B------:R-:W-:-:S05]  /*1b50*/  @P1 VIADD R5, R4, 0x20 ;  /* 0x0000002004051836 */ /* 0x000fca0000000000 */
[----:B------:R-:W-:-:S04]  /*1b60*/  @P1 PRMT R5, R152, 0x654, R5 ;  /* 0x0000065498051816 */ /* 0x000fc80000000005 */
[----:B------:R0:W-:Y:S01]  /*1b70*/  @P1 SYNCS.ARRIVE.TRANS64.RED.A1T0 RZ, [R5+URZ], RZ ;  /* 0x000000ff05ff19a7 */ /* 0x0001e2000810043f */
[----:B------:R-:W-:-:S13]  /*1b80*/  ISETP.GT.U32.AND P1, PT, R19, 0x1, PT ;  /* 0x000000011300780c */ /* 0x000fda0003f24070 */
[----:B0-----:R-:W-:Y:S05]  /*1b90*/  @P1 BRA `(.L_x_28) ;  /* 0x0000000000041947 */ /* 0x001fea0003800000 */
[----:B------:R-:W-:Y:S01]  /*1ba0*/  BPT.TRAP 0x1 ;  /* 0x000000040000795c */ /* 0x000fe20000300000 */
.L_x_28:
[----:B------:R-:W-:Y:S01]  /*1bb0*/  UIADD3 UR6, UR6, 0x1, URZ ;  /* 0x0000000106067890 */ /* 0x000fe2000fffe03f */
[C---:B------:R-:W-:Y:S01]  /*1bc0*/  ISETP.GT.AND P2, PT, R0.reuse, 0x1, PT ;  /* 0x000000010000780c */ /* 0x040fe20003f44270 */
[----:B------:R-:W-:Y:S02]  /*1bd0*/  VIADD R3, R3, 0x1 ;  /* 0x0000000103037836 */ /* 0x000fe40000000000 */
[----:B------:R-:W-:Y:S01]  /*1be0*/  UISETP.NE.AND UP0, UPT, UR6, 0x4, UPT ;  /* 0x000000040600788c */ /* 0x000fe2000bf05270 */
[----:B------:R-:W-:Y:S02]  /*1bf0*/  VIADD R0, R0, 0xffffffff ;  /* 0xffffffff00007836 */ /* 0x000fe40000000000 */
[C---:B------:R-:W-:Y:S01]  /*1c00*/  ISETP.NE.AND P1, PT, R3.reuse, 0x4, PT ;  /* 0x000000040300780c */ /* 0x040fe20003f25270 */
[----:B------:R-:W-:Y:S02]  /*1c10*/  USEL UR7, URZ, 0x1, UP0 ;  /* 0x000000013f077887 */ /* 0x000fe40008000000 */
[----:B------:R-:W-:Y:S01]  /*1c20*/  USEL UR6, UR6, URZ, UP0 ;  /* 0x0000003f06067287 */ /* 0x000fe20008000000 */
[----:B------:R-:W-:-:S03]  /*1c30*/  SEL R3, R3, RZ, P1 ;  /* 0x000000ff03037207 */ /* 0x000fc60000800000 */
[----:B------:R-:W-:Y:S01]  /*1c40*/  LOP3.LUT R7, R7, UR7, RZ, 0x3c, !PT ;  /* 0x0000000707077c12 */ /* 0x000fe2000f8e3cff */
[----:B------:R-:W-:Y:S07]  /*1c50*/  @P2 BRA `(.L_x_29) ;  /* 0xfffffff800f82947 */ /* 0x000fee000383ffff */
.L_x_22:
[----:B------:R-:W3:Y:S02]  /*1c60*/  LDC R0, c[0x0][0x28c] ;  /* 0x0000a300ff007b82 */ /* 0x000ee40000000800 */
[----:B---3--:R-:W-:-:S13]  /*1c70*/  ISETP.GE.AND P1, PT, R0, 0x1, PT ;  /* 0x000000010000780c */ /* 0x008fda0003f26270 */
[----:B------:R-:W-:Y:S05]  /*1c80*/  @!P1 BRA `(.L_x_30) ;  /* 0x0000000000409947 */ /* 0x000fea0003800000 */
[----:B------:R-:W-:Y:S05]  /*1c90*/  @!P0 BRA `(.L_x_31) ;  /* 0x0000000000048947 */ /* 0x000fea0003800000 */
[----:B------:R-:W-:Y:S01]  /*1ca0*/  BPT.TRAP 0x1 ;  /* 0x000000040000795c */ /* 0x000fe20000300000 */
.L_x_31:
[----:B------:R-:W-:Y:S01]  /*1cb0*/  ISETP.NE.AND P0, PT, R23, RZ, PT ;  /* 0x000000ff1700720c */ /* 0x000fe20003f05270 */
[----:B------:R-:W-:-:S12]  /*1cc0*/  UISETP.LT.AND UP1, UPT, UR40, 0x1, UPT ;  /* 0x000000012800788c */ /* 0x000fd8000bf21270 */
[----:B------:R-:W-:-:S05]  /*1cd0*/  VOTEU.ANY UP0, P0 ;  /* 0x00000000003f7886 */ /* 0x000fca0000000100 */
[----:B------:R-:W-:-:S04]  /*1ce0*/  @UP0 USEL UR4, UR40, 0x1, UP1 ;  /* 0x0000000128040887 */ /* 0x000fc80008800000 */
[----:B------:R-:W-:-:S06]  /*1cf0*/  @UP0 UIADD3 UR4, UR39, UR40, -UR4 ;  /* 0x0000002827040290 */ /* 0x000fcc000fffe804 */
[----:B------:R-:W-:-:S04]  /*1d00*/  IMAD.U32 R0, RZ, RZ, UR4 ;  /* 0x00000004ff007e24 */ /* 0x000fc8000f8e00ff */
[----:B------:R-:W-:-:S05]  /*1d10*/  @P0 IMAD.SHL.U32 R0, R0, 0x8, RZ ;  /* 0x0000000800000824 */ /* 0x000fca00078e00ff */
[----:B------:R-:W-:-:S04]  /*1d20*/  @P0 LOP3.LUT R0, R0, 0x18, RZ, 0xc0, !PT ;  /* 0x0000001800000812 */ /* 0x000fc800078ec0ff */
[----:B------:R-:W-:-:S04]  /*1d30*/  @P0 IADD3 R3, R6, 0x20, R0 ;  /* 0x0000002006030810 */ /* 0x000fc80007ffe000 */
[----:B------:R-:W-:-:S04]  /*1d40*/  @P0 PRMT R3, R152, 0x654, R3 ;  /* 0x0000065498030816 */ /* 0x000fc80000000003 */
[----:B------:R3:W-:Y:S01]  /*1d50*/  @P0 SYNCS.ARRIVE.TRANS64.RED.A1T0 RZ, [R3+URZ], RZ ;  /* 0x000000ff03ff09a7 */ /* 0x0007e2000810043f */
[----:B------:R-:W-:-:S13]  /*1d60*/  ISETP.GT.U32.AND P0, PT, R19, 0x1, PT ;  /* 0x000000011300780c */ /* 0x000fda0003f04070 */
[----:B---3--:R-:W-:Y:S05]  /*1d70*/  @P0 BRA `(.L_x_30) ;  /* 0x0000000000040947 */ /* 0x008fea0003800000 */
[----:B------:R-:W-:Y:S01]  /*1d80*/  BPT.TRAP 0x1 ;  /* 0x000000040000795c */ /* 0x000fe20000300000 */
.L_x_30:
[----:B------:R-:W3:Y:S01]  /*1d90*/  LDC R9, c[0x0][0x288] ;  /* 0x0000a200ff097b82 */ /* 0x000ee20000000800 */
[--C-:B------:R-:W-:Y:S01]  /*1da0*/  SHF.R.U32.HI R0, RZ, 0x2, R18.reuse ;  /* 0x00000002ff007819 */ /* 0x100fe20000011612 */
[----:B------:R-:W-:Y:S01]  /*1db0*/  UIADD3 UR39, UR40, UR39, URZ ;  /* 0x0000002728277290 */ /* 0x000fe2000fffe03f */
[----:B01----:R-:W-:Y:S01]  /*1dc0*/  SHF.R.U32.HI R5, RZ, 0x7, R18 ;  /* 0x00000007ff057819 */ /* 0x003fe20000011612 */
[----:B------:R-:W-:Y:S01]  /*1dd0*/  ULDC UR8, c[0x0][0x284] ;  /* 0x0000a10000087ab9 */ /* 0x000fe20000000800 */
[----:B------:R-:W-:Y:S01]  /*1de0*/  LOP3.LUT R4, R18, 0x60, RZ, 0xc0, !PT ;  /* 0x0000006012047812 */ /* 0x000fe200078ec0ff */
[----:B------:R-:W-:Y:S01]  /*1df0*/  USHF.R.U32.HI UR4, URZ, 0x2, UR39 ;  /* 0x000000023f047899 */ /* 0x000fe20008011627 */
[----:B------:R-:W-:Y:S01]  /*1e00*/  LOP3.LUT R3, R0, 0x7, RZ, 0xc0, !PT ;  /* 0x0000000700037812 */ /* 0x000fe200078ec0ff */
[----:B------:R-:W-:Y:S01]  /*1e10*/  UISETP.GT.U32.AND UP1, UPT, UR39, 0x3, UPT ;  /* 0x000000032700788c */ /* 0x000fe2000bf24070 */
[----:B------:R-:W-:Y:S01]  /*1e20*/  LOP3.LUT R0, R5, 0x1, RZ, 0xc0, !PT ;  /* 0x0000000105007812 */ /* 0x000fe200078ec0ff */
[----:B------:R-:W-:Y:S01]  /*1e30*/  ULOP3.LUT UR4, UR4, 0x1, URZ, 0xc0, !UPT ;  /* 0x0000000104047892 */ /* 0x000fe2000f8ec03f */
[----:B------:R-:W-:Y:S01]  /*1e40*/  SHF.R.U32.HI R6, RZ, 0x1, R4 ;  /* 0x00000001ff067819 */ /* 0x000fe20000011604 */
[----:B------:R-:W-:Y:S01]  /*1e50*/  IMAD.SHL.U32 R4, R18, 0x2, RZ ;  /* 0x0000000212047824 */ /* 0x000fe200078e00ff */
[----:B------:R-:W-:Y:S01]  /*1e60*/  SHF.R.S32.HI R14, RZ, 0x1f, R22 ;  /* 0x0000001fff0e7819 */ /* 0x000fe20000011416 */
[----:B------:R-:W-:Y:S01]  /*1e70*/  IMAD.SHL.U32 R8, R0, 0x40, RZ ;  /* 0x0000004000087824 */ /* 0x000fe200078e00ff */
[--C-:B------:R-:W-:Y:S01]  /*1e80*/  IADD3 R5, RZ, -R6, -R3.reuse ;  /* 0x80000006ff057210 */ /* 0x100fe20007ffe803 */
[----:B------:R-:W-:Y:S01]  /*1e90*/  UISETP.NE.U32.AND UP0, UPT, UR4, 0x1, UPT ;  /* 0x000000010400788c */ /* 0x000fe2000bf05070 */
[----:B------:R-:W-:Y:S01]  /*1ea0*/  LOP3.LUT R4, R4, 0x6, RZ, 0xc0, !PT ;  /* 0x0000000604047812 */ /* 0x000fe200078ec0ff */
[----:B------:R-:W-:Y:S01]  /*1eb0*/  ULDC.64 UR6, c[0x0][0x5d0] ;  /* 0x0001740000067ab9 */ /* 0x000fe20000000a00 */
[----:B------:R-:W-:Y:S01]  /*1ec0*/  LOP3.LUT R3, R8, 0x40, R3, 0xe2, !PT ;  /* 0x0000004008037812 */ /* 0x000fe200078ee203 */
[----:B------:R-:W-:Y:S01]  /*1ed0*/  IMAD R7, R0, -0x40, R5 ;  /* 0xffffffc000077824 */ /* 0x000fe200078e0205 */
[----:B------:R-:W-:Y:S01]  /*1ee0*/  LOP3.LUT R0, R18, 0x3, RZ, 0xc0, !PT ;  /* 0x0000000312007812 */ /* 0x000fe200078ec0ff */
[----:B------:R-:W-:Y:S01]  /*1ef0*/  UISETP.LT.U32.AND UP1, UPT, UR40, 0x4, UP1 ;  /* 0x000000042800788c */ /* 0x000fe20008f21070 */
[----:B------:R-:W-:Y:S01]  /*1f00*/  PRMT R8, R4, 0x6540, R153 ;  /* 0x0000654004087816 */ /* 0x000fe20000000099 */
[----:B------:R-:W-:Y:S01]  /*1f10*/  IMAD.SHL.U32 R153, R153, 0x100, RZ ;  /* 0x0000010099997824 */ /* 0x000fe200078e00ff */
[----:B------:R-:W-:Y:S01]  /*1f20*/  UISETP.GT.U32.AND UP0, UPT, UR40, 0x3, !UP0 ;  /* 0x000000032800788c */ /* 0x000fe2000c704070 */
[----:B---3--:R-:W-:Y:S01]  /*1f30*/  IMAD R12, R0, -0x2, R9 ;  /* 0xfffffffe000c7824 */ /* 0x008fe200078e0209 */
[----:B------:R-:W-:Y:S01]  /*1f40*/  USEL UR5, URZ, 0x1, !UP1 ;  /* 0x000000013f057887 */ /* 0x000fe2000c800000 */
[----:B------:R-:W-:Y:S01]  /*1f50*/  IMAD.SHL.U32 R0, R154, 0x80, RZ ;  /* 0x000000809a007824 */ /* 0x000fe200078e00ff */
[----:B------:R-:W-:Y:S01]  /*1f60*/  ISETP.GE.AND P0, PT, R153, R9, PT ;  /* 0x000000099900720c */ /* 0x000fe20003f06270 */
[----:B------:R-:W-:Y:S01]  /*1f70*/  IMAD R5, R14, UR6, RZ ;  /* 0x000000060e057c24 */ /* 0x000fe2000f8e02ff */
[----:B------:R-:W-:Y:S01]  /*1f80*/  SHF.R.S32.HI R9, RZ, 0x1f, R8 ;  /* 0x0000001fff097819 */ /* 0x000fe20000011408 */
[----:B------:R-:W-:Y:S01]  /*1f90*/  USEL UR4, URZ, 0x1, !UP0 ;  /* 0x000000013f047887 */ /* 0x000fe2000c000000 */
[----:B------:R-:W-:Y:S01]  /*1fa0*/  ISETP.GE.OR P0, PT, R0, UR8, P0 ;  /* 0x0000000800007c0c */ /* 0x000fe20008706670 */
[----:B------:R-:W-:Y:S01]  /*1fb0*/  IMAD.WIDE R10, R154, 0x80, RZ ;  /* 0x000000809a0a7825 */ /* 0x000fe200078e02ff */
[----:B------:R-:W-:Y:S01]  /*1fc0*/  ULOP3.LUT UR39, UR39, 0x3, URZ, 0xc0, !UPT ;  /* 0x0000000327277892 */ /* 0x000fe2000f8ec03f */
[----:B------:R-:W-:Y:S01]  /*1fd0*/  IADD3 R162, -R0, UR8, R7 ;  /* 0x0000000800a27c10 */ /* 0x000fe2000fffe107 */
[----:B------:R-:W-:Y:S01]  /*1fe0*/  ULOP3.LUT UR38, UR4, UR38, UR5, 0x96, !UPT ;  /* 0x0000002604267292 */ /* 0x000fe2000f8e9605 */
[----:B------:R-:W-:Y:S01]  /*1ff0*/  IMAD R13, R22, UR7, R5 ;  /* 0x00000007160d7c24 */ /* 0x000fe2000f8e0205 */
[----:B------:R-:W-:Y:S01]  /*2000*/  LOP3.LUT R163, R10, R3, R6, 0xfe, !PT ;  /* 0x000000030aa37212 */ /* 0x000fe200078efe06 */
[----:B------:R-:W-:-:S04]  /*2010*/  IMAD.WIDE.U32 R4, R22, UR6, R8 ;  /* 0x0000000616047c25 */ /* 0x000fc8000f8e0008 */
[----:B------:R-:W-:Y:S02]  /*2020*/  IMAD.IADD R5, R5, 0x1, R13 ;  /* 0x0000000105057824 */ /* 0x000fe400078e020d */
[----:B------:R-:W-:Y:S02]  /*2030*/  IMAD.IADD R0, R12, 0x1, -R153 ;  /* 0x000000010c007824 */ /* 0x000fe400078e0a99 */
[----:B------:R-:W-:Y:S01]  /*2040*/  IMAD.MOV.U32 R154, RZ, RZ, -0x1 ;  /* 0xffffffffff9a7424 */ /* 0x000fe200078e00ff */
[----:B------:R-:W-:Y:S06]  /*2050*/  @P0 BRA `(.L_x_32) ;  /* 0x0000006000a00947 */ /* 0x000fec0003800000 */
[----:B------:R-:W0:Y:S01]  /*2060*/  LDC.64 R12, c[0x0][0x5c8] ;  /* 0x00017200ff0c7b82 */ /* 0x000e220000000a00 */
[----:B------:R-:W-:Y:S01]  /*2070*/  ULDC.64 UR4, c[0x0][0x5c0] ;  /* 0x0001700000047ab9 */ /* 0x000fe20000000a00 */
[----:B------:R-:W-:Y:S01]  /*2080*/  BSSY B0, `(.L_x_32) ;  /* 0x0000625000007945 */ /* 0x000fe20003800000 */
[-C--:B0-----:R-:W-:Y:S02]  /*2090*/  IMAD R6, R11, R12.reuse, RZ ;  /* 0x0000000c0b067224 */ /* 0x081fe400078e02ff */
[----:B------:R-:W-:-:S04]  /*20a0*/  IMAD.WIDE.U32 R4, R163, R12, R4 ;  /* 0x0000000ca3047225 */ /* 0x000fc800078e0004 */
[----:B------:R-:W-:Y:S01]  /*20b0*/  IMAD R3, R163, R13, R6 ;  /* 0x0000000da3037224 */ /* 0x000fe200078e0206 */
[----:B------:R-:W-:-:S03]  /*20c0*/  IADD3 R4, P0, R4, UR4, RZ ;  /* 0x0000000404047c10 */ /* 0x000fc6000ff1e0ff */
[----:B------:R-:W-:Y:S01]  /*20d0*/  IMAD.IADD R3, R5, 0x1, R3 ;  /* 0x0000000105037824 */ /* 0x000fe200078e0203 */
[----:B------:R-:W-:-:S04]  /*20e0*/  LEA R6, P1, R12, R4, 0x3 ;  /* 0x000000040c067211 */ /* 0x000fc800078218ff */
[----:B------:R-:W-:Y:S02]  /*20f0*/  IADD3.X R5, R3, UR5, RZ, P0, !PT ;  /* 0x0000000503057c10 */ /* 0x000fe400087fe4ff */
[----:B-----5:R-:W-:Y:S02]  /*2100*/  ISETP.NE.AND P0, PT, R156, RZ, PT ;  /* 0x000000ff9c00720c */ /* 0x020fe40003f05270 */
[----:B------:R-:W-:-:S11]  /*2110*/  LEA.HI.X R7, R12, R5, R13, 0x3, P1 ;  /* 0x000000050c077211 */ /* 0x000fd600008f1c0d */
[----:B------:R-:W-:Y:S05]  /*2120*/  @!P0 BRA `(.L_x_33) ;  /* 0x0000004800608947 */ /* 0x000fea0003800000 */
[----:B------:R-:W0:Y:S01]  /*2130*/  LDC.64 R158, c[0x0][0x5b0] ;  /* 0x00016c00ff9e7b82 */ /* 0x000e220000000a00 */
[----:B------:R-:W-:Y:S01]  /*2140*/  ULDC.64 UR4, c[0x0][0x5b8] ;  /* 0x00016e0000047ab9 */ /* 0x000fe20000000a00 */
[----:B------:R-:W-:Y:S01]  /*2150*/  ISETP.GE.AND P1, PT, R162, 0x1, PT ;  /* 0x00000001a200780c */ /* 0x000fe20003f26270 */
[----:B------:R-:W-:Y:S01]  /*2160*/  IMAD R3, R14, UR4, RZ ;  /* 0x000000040e037c24 */ /* 0x000fe2000f8e02ff */
[----:B------:R-:W-:Y:S01]  /*2170*/  BSSY B1, `(.L_x_34) ;  /* 0x000000e000017945 */ /* 0x000fe20003800000 */
[----:B------:R-:W-:Y:S01]  /*2180*/  IMAD.WIDE.U32 R20, R22, UR4, R8 ;  /* 0x0000000416147c25 */ /* 0x000fe2000f8e0008 */
[----:B------:R-:W-:Y:S02]  /*2190*/  ISETP.LT.OR P5, PT, R0, 0x1, !P1 ;  /* 0x000000010000780c */ /* 0x000fe40004fa1670 */
[----:B------:R-:W1:Y:S01]  /*21a0*/  LDC.64 R160, c[0x0][0x5a8] ;  /* 0x00016a00ffa07b82 */ /* 0x000e620000000a00 */
[----:B------:R-:W-:Y:S02]  /*21b0*/  IMAD R3, R22, UR5, R3 ;  /* 0x0000000516037c24 */ /* 0x000fe4000f8e0203 */
[----:B------:R-:W-:-:S02]  /*21c0*/  IMAD.MOV.U32 R14, RZ, RZ, R20 ;  /* 0x000000ffff0e7224 */ /* 0x000fc400078e0014 */
[----:B------:R-:W-:Y:S02]  /*21d0*/  IMAD.IADD R15, R21, 0x1, R3 ;  /* 0x00000001150f7824 */ /* 0x000fe400078e0203 */
[-C--:B0-----:R-:W-:Y:S02]  /*21e0*/  IMAD R10, R11, R158.reuse, RZ ;  /* 0x0000009e0b0a7224 */ /* 0x081fe400078e02ff */
[----:B------:R-:W-:-:S04]  /*21f0*/  IMAD.WIDE.U32 R8, R163, R158, R14 ;  /* 0x0000009ea3087225 */ /* 0x000fc800078e000e */
[----:B------:R-:W-:Y:S01]  /*2200*/  IMAD R13, R163, R159, R10 ;  /* 0x0000009fa30d7224 */ /* 0x000fe200078e020a */
[----:B-1----:R-:W-:-:S04]  /*2210*/  IADD3 R8, P0, R8, R160, RZ ;  /* 0x000000a008087210 */ /* 0x002fc80007f1e0ff */
[----:B------:R-:W-:Y:S01]  /*2220*/  IADD3.X R9, R161, R9, R13, P0, !PT ;  /* 0x00000009a1097210 */ /* 0x000fe200007fe40d */
[----:B------:R-:W-:Y:S08]  /*2230*/  @P5 BRA `(.L_x_35) ;  /* 0x0000000000045947 */ /* 0x000ff00003800000 */
[----:B--2---:R0:W5:Y:S02]  /*2240*/  LDG.E.U8 R157, desc[UR36][R8.64] ;  /* 0x00000024089d7981 */ /* 0x004164000c1e1100 */
.L_x_35:
[----:B------:R-:W-:Y:S05]  /*2250*/  BSYNC B1 ;  /* 0x0000000000017941 */ /* 0x000fea0003800000 */
.L_x_34:
[----:B-----5:R-:W-:Y:S01]  /*2260*/  LOP3.LUT R3, R157, 0xffff, RZ, 0xc0, !PT ;  /* 0x0000ffff9d037812 */ /* 0x020fe200078ec0ff */
[----:B------:R-:W-:Y:S01]  /*2270*/  IMAD.SHL.U32 R10, R158, 0x8, RZ ;  /* 0x000000089e0a7824 */ /* 0x000fe200078e00ff */
[----:B------:R-:W-:Y:S01]  /*2280*/  ISETP.LT.OR P2, PT, R0, 0x2, !P1 ;  /* 0x000000020000780c */ /* 0x000fe20004f41670 */
[----:B------:R-:W-:Y:S01]  /*2290*/  BSSY B1, `(.L_x_36) ;  /* 0x000000e000017945 */ /* 0x000fe20003800000 */
[----:B------:R-:W-:Y:S02]  /*22a0*/  PRMT R3, R3, 0x8880, RZ ;  /* 0x0000888003037816 */ /* 0x000fe400000000ff */
[----:B------:R-:W-:Y:S02]  /*22b0*/  SHF.L.U64.HI R11, R158, 0x3, R159 ;  /* 0x000000039e0b7819 */ /* 0x000fe4000001029f */
[----:B------:R-:W-:Y:S01]  /*22c0*/  ISETP.GE.AND P0, PT, R162, 0x9, PT ;  /* 0x00000009a200780c */ /* 0x000fe20003f06270 */
[----:B------:R-:W-:Y:S02]  /*22d0*/  IMAD R12, R3, R156, RZ ;  /* 0x0000009c030c7224 */ /* 0x000fe400078e02ff */
[----:B------:R-:W-:-:S04]  /*22e0*/  IMAD.WIDE.U32 R10, R163, R158, R10 ;  /* 0x0000009ea30a7225 */ /* 0x000fc800078e000a */
[----:B------:R-:W-:Y:S01]  /*22f0*/  @!P5 IMAD R3, R24, R155, R12 ;  /* 0x0000009b1803d224 */ /* 0x000fe200078e020c */
[----:B------:R-:W-:Y:S01]  /*2300*/  IADD3 R10, P3, P4, R20, R160, R10 ;  /* 0x000000a0140a7210 */ /* 0x000fe20007c7e00a */
[----:B------:R-:W-:-:S03]  /*2310*/  IMAD.IADD R13, R13, 0x1, R11 ;  /* 0x000000010d0d7824 */ /* 0x000fc600078e020b */
[----:B------:R1:W-:Y:S01]  /*2320*/  @!P5 STG.E.U8 desc[UR36][R4.64], R3 ;  /* 0x000000030400d986 */ /* 0x0003e2000c101124 */
[----:B------:R-:W-:Y:S08]  /*2330*/  @P2 BRA `(.L_x_37) ;  /* 0x00000000000c2947 */ /* 0x000ff00003800000 */
[----:B--2---:R-:W1:Y:S02]  /*2340*/  LDG.E.U8 R157, desc[UR36][R8.64+0x1] ;  /* 0x00000124089d7981 */ /* 0x004e64000c1e1100 */
[----:B-1----:R-:W-:-:S05]  /*2350*/  PRMT R3, R157, 0x8880, RZ ;  /* 0x000088809d037816 */ /* 0x002fca00000000ff */
[----:B------:R-:W-:-:S07]  /*2360*/  IMAD R12, R3, R156, RZ ;  /* 0x0000009c030c7224 */ /* 0x000fce00078e02ff */
.L_x_37:
[----:B------:R-:W-:Y:S05]  /*2370*/  BSYNC B1 ;  /* 0x0000000000017941 */ /* 0x000fea0003800000 */
.L_x_36:
[C---:B------:R-:W-:Y:S01]  /*2380*/  ISETP.LT.OR P5, PT, R0.reuse, 0x1, !P0 ;  /* 0x000000010000780c */ /* 0x040fe200047a1670 */
[----:B------:R-:W-:Y:S01]  /*2390*/  @!P2 IMAD R25, R25, R155, R12 ;  /* 0x0000009b1919a224 */ /* 0x000fe200078e020c */
[----:B------:R-:W-:Y:S01]  /*23a0*/  BSSY B1, `(.L_x_38) ;  /* 0x000000a000017945 */ /* 0x000fe20003800000 */
[----:B------:R-:W-:Y:S02]  /*23b0*/  IADD3.X R11, R15, R161, R13, P3, P4 ;  /* 0x000000a10f0b7210 */ /* 0x000fe40001fe840d */
[C---:B------:R-:W-:Y:S01]  /*23c0*/  ISETP.LT.OR P3, PT, R0.reuse, 0x2, !P0 ;  /* 0x000000020000780c */ /* 0x040fe20004761670 */
[----:B------:R3:W-:Y:S01]  /*23d0*/  @!P2 STG.E.U8 desc[UR36][R4.64+0x1], R25 ;  /* 0x000001190400a986 */ /* 0x0007e2000c101124 */
[C---:B------:R-:W-:Y:S02]  /*23e0*/  ISETP.LT.OR P4, PT, R0.reuse, 0x9, !P1 ;  /* 0x000000090000780c */ /* 0x040fe40004f81670 */
[----:B------:R-:W-:-:S04]  /*23f0*/  ISETP.LT.OR P2, PT, R0, 0xa, !P1 ;  /* 0x0000000a0000780c */ /* 0x000fc80004f41670 */
[----:B------:R-:W-:Y:S09]  /*2400*/  @P5 BRA `(.L_x_39) ;  /* 0x00000000000c5947 */ /* 0x000ff20003800000 */
[----:B--2---:R-:W1:Y:S02]  /*2410*/  LDG.E.U8 R157, desc[UR36][R10.64] ;  /* 0x000000240a9d7981 */ /* 0x004e64000c1e1100 */
[----:B-1----:R-:W-:-:S05]  /*2420*/  PRMT R3, R157, 0x8880, RZ ;  /* 0x000088809d037816 */ /* 0x002fca00000000ff */
[----:B------:R-:W-:-:S07]  /*2430*/  IMAD R12, R3, R156, RZ ;  /* 0x0000009c030c7224 */ /* 0x000fce00078e02ff */
.L_x_39:
[----:B------:R-:W-:Y:S05]  /*2440*/  BSYNC B1 ;  /* 0x0000000000017941 */ /* 0x000fea0003800000 */
.L_x_38:
[----:B-1----:R-:W-:Y:S01]  /*2450*/  @!P5 IMAD R3, R26, R155, R12 ;  /* 0x0000009b1a03d224 */ /* 0x002fe200078e020c */
[----:B------:R-:W-:Y:S04]  /*2460*/  BSSY B1, `(.L_x_40) ;  /* 0x0000006000017945 */ /* 0x000fe80003800000 */
[----:B------:R1:W-:Y:S01]  /*2470*/  @!P5 STG.E.U8 desc[UR36][R6.64], R3 ;  /* 0x000000030600d986 */ /* 0x0003e2000c101124 */
[----:B------:R-:W-:Y:S05]  /*2480*/  @P3 BRA `(.L_x_41) ;  /* 0x00000000000c3947 */ /* 0x000fea0003800000 */
[----:B--2---:R-:W1:Y:S02]  /*2490*/  LDG.E.U8 R157, desc[UR36][R10.64+0x1] ;  /* 0x000001240a9d7981 */ /* 0x004e64000c1e1100 */
[----:B-1----:R-:W-:-:S05]  /*24a0*/  PRMT R3, R157, 0x8880, RZ ;  /* 0x000088809d037816 */ /* 0x002fca00000000ff */
[----:B------:R-:W-:-:S07]  /*24b0*/  IMAD R12, R3, R156, RZ ;  /* 0x0000009c030c7224 */ /* 0x000fce00078e02ff */
.L_x_41:
[----:B------:R-:W-:Y:S05]  /*24c0*/  BSYNC B1 ;  /* 0x0000000000017941 */ /* 0x000fea0003800000 */
.L_x_40:
[----:B------:R-:W-:Y:S01]  /*24d0*/  @!P3 IMAD R27, R27, R155, R12 ;  /* 0x0000009b1b1bb224 */ /* 0x000fe200078e020c */
[----:B------:R-:W-:Y:S04]  /*24e0*/  BSSY B1, `(.L_x_42) ;  /* 0x0000006000017945 */ /* 0x000fe80003800000 */
[----:B------:R4:W-:Y:S01]  /*24f0*/  @!P3 STG.E.U8 desc[UR36][R6.64+0x1], R27 ;  /* 0x0000011b0600b986 */ /* 0x0009e2000c101124 */
[----:B------:R-:W-:Y:S05]  /*2500*/  @P4 BRA `(.L_x_43) ;  /* 0x00000000000c4947 */ /* 0x000fea0003800000 */
[----:B--2---:R-:W1:Y:S02]  /*2510*/  LDG.E.U8 R157, desc[UR36][R8.64+0x8] ;  /* 0x00000824089d7981 */ /* 0x004e64000c1e1100 */
[----:B-1----:R-:W-:-:S05]  /*2520*/  PRMT R3, R157, 0x8880, RZ ;  /* 0x000088809d037816 */ /* 0x002fca00000000ff */
[----:B------:R-:W-:-:S07]  /*2530*/  IMAD R12, R3, R156, RZ ;  /* 0x0000009c030c7224 */ /* 0x000fce00078e02ff */
.L_x_43:
[----:B------:R-:W-:Y:S05]  /*2540*/  BSYNC B1 ;  /* 0x0000000000017941 */ /* 0x000fea0003800000 */
.L_x_42:
[----:B-1----:R-:W-:Y:S01]  /*2550*/  @!P4 IMAD R3, R28, R155, R12 ;  /* 0x0000009b1c03c224 */ /* 0x002fe200078e020c */
[----:B------:R-:W-:Y:S04]  /*2560*/  BSSY B1, `(.L_x_44) ;  /* 0x0000006000017945 */ /* 0x000fe80003800000 */
[----:B------:R1:W-:Y:S01]  /*2570*/  @!P4 STG.E.U8 desc[UR36][R4.64+0x8], R3 ;  /* 0x000008030400c986 */ /* 0x0003e2000c101124 */
[----:B------:R-:W-:Y:S05]  /*2580*/  @P2 BRA `(.L_x_45) ;  /* 0x00000000000c2947 */ /* 0x000fea0003800000 */
[----:B--2---:R-:W1:Y:S02]  /*2590*/  LDG.E.U8 R157, desc[UR36][R8.64+0x9] ;  /* 0x00000924089d7981 */ /* 0x004e64000c1e1100 */
[----:B-1----:R-:W-:-:S05]  /*25a0*/  PRMT R3, R157, 0x8880, RZ ;  /* 0x000088809d037816 */ /* 0x002fca00000000ff */
[----:B------:R-:W-:-:S07]  /*25b0*/  IMAD R12, R3, R156, RZ ;  /* 0x0000009c030c7224 */ /* 0x000fce00078e02ff */
.L_x_45:
[----:B------:R-:W-:Y:S05]  /*25c0*/  BSYNC B1 ;  /* 0x0000000000017941 */ /* 0x000fea0003800000 */
.L_x_44:
[C---:B------:R-:W-:Y:S01]  /*25d0*/  ISETP.LT.OR P4, PT, R0.reuse, 0x9, !P0 ;  /* 0x000000090000780c */ /* 0x040fe20004781670 */
[----:B------:R-:W-:Y:S01]  /*25e0*/  @!P2 IMAD R29, R29, R155, R12 ;  /* 0x0000009b1d1da224 */ /* 0x000fe200078e020c */
[----:B------:R-:W-:Y:S01]  /*25f0*/  BSSY B1, `(.L_x_46) ;  /* 0x0000009000017945 */ /* 0x000fe20003800000 */
[C---:B------:R-:W-:Y:S02]  /*2600*/  ISETP.LT.OR P3, PT, R0.reuse, 0xa, !P0 ;  /* 0x0000000a0000780c */ /* 0x040fe40004761670 */
[C---:B------:R-:W-:Y:S01]  /*2610*/  ISETP.LT.OR P5, PT, R0.reuse, 0x11, !P1 ;  /* 0x000000110000780c */ /* 0x040fe20004fa1670 */
[----:B------:R0:W-:Y:S01]  /*2620*/  @!P2 STG.E.U8 desc[UR36][R4.64+0x9], R29 ;  /* 0x0000091d0400a986 */ /* 0x0001e2000c101124 */
[----:B------:R-:W-:-:S06]  /*2630*/  ISETP.LT.OR P2, PT, R0, 0x12, !P1 ;  /* 0x000000120000780c */ /* 0x000fcc0004f41670 */
[----:B------:R-:W-:Y:S07]  /*2640*/  @P4 BRA `(.L_x_47) ;  /* 0x00000000000c4947 */ /* 0x000fee0003800000 */
[----:B--2---:R-:W1:Y:S02]  /*2650*/  LDG.E.U8 R157, desc[UR36][R10.64+0x8] ;  /* 0x000008240a9d7981 */ /* 0x004e64000c1e1100 */
[----:B-1----:R-:W-:-:S05]  /*2660*/  PRMT R3, R157, 0x8880, RZ ;  /* 0x000088809d037816 */ /* 0x002fca00000000ff */
[----:B------:R-:W-:-:S07]  /*2670*/  IMAD R12, R3, R156, RZ ;  /* 0x0000009c030c7224 */ /* 0x000fce00078e02ff */
.L_x_47:
[----:B------:R-:W-:Y:S05]  /*2680*/  BSYNC B1 ;  /* 0x0000000000017941 */ /* 0x000fea0003800000 */
.L_x_46:
[----:B-1----:R-:W-:Y:S01]  /*2690*/  @!P4 IMAD R3, R30, R155, R12 ;  /* 0x0000009b1e03c224 */ /* 0x002fe200078e020c */
[----:B------:R-:W-:Y:S04]  /*26a0*/  BSSY B1, `(.L_x_48) ;  /* 0x0000006000017945 */ /* 0x000fe80003800000 */
[----:B------:R1:W-:Y:S01]  /*26b0*/  @!P4 STG.E.U8 desc[UR36][R6.64+0x8], R3 ;  /* 0x000008030600c986 */ /* 0x0003e2000c101124 */
[----:B------:R-:W-:Y:S05]  /*26c0*/  @P3 BRA `(.L_x_49) ;  /* 0x00000000000c3947 */ /* 0x000fea0003800000 */
[----:B--2---:R-:W1:Y:S02]  /*26d0*/  LDG.E.U8 R157, desc[UR36][R10.64+0x9] ;  /* 0x000009240a9d7981 */ /* 0x004e64000c1e1100 */
[----:B-1----:R-:W-:-:S05]  /*26e0*/  PRMT R3, R157, 0x8880, RZ ;  /* 0x000088809d037816 */ /* 0x002fca00000000ff */
[----:B------:R-:W-:-:S07]  /*26f0*/  IMAD R12, R3, R156, RZ ;  /* 0x0000009c030c7224 */ /* 0x000fce00078e02ff */
.L_x_49:
[----:B------:R-:W-:Y:S05]  /*2700*/  BSYNC B1 ;  /* 0x0000000000017941 */ /* 0x000fea0003800000 */
.L_x_48:
[----:B------:R-:W-:Y:S01]  /*2710*/  @!P3 IMAD R31, R31, R155, R12 ;  /* 0x0000009b1f1fb224 */ /* 0x000fe200078e020c */
[----:B------:R-:W-:Y:S04]  /*2720*/  BSSY B1, `(.L_x_50) ;  /* 0x0000006000017945 */ /* 0x000fe80003800000 */
[----:B------:R0:W-:Y:S01]  /*2730*/  @!P3 STG.E.U8 desc[UR36][R6.64+0x9], R31 ;  /* 0x0000091f0600b986 */ /* 0x0001e2000c101124 */
[----:B------:R-:W-:Y:S05]  /*2740*/  @P5 BRA `(.L_x_51) ;  /* 0x00000000000c5947 */ /* 0x000fea0003800000 */
[----:B--2---:R-:W1:Y:S02]  /*2750*/  LDG.E.U8 R157, desc[UR36][R8.64+0x10] ;  /* 0x00001024089d7981 */ /* 0x004e64000c1e1100 */
[----:B-1----:R-:W-:-:S05]  /*2760*/  PRMT R3, R157, 0x8880, RZ ;  /* 0x000088809d037816 */ /* 0x002fca00000000ff */
[----:B------:R-:W-:-:S07]  /*2770*/  IMAD R12, R3, R156, RZ ;  /* 0x0000009c030c7224 */ /* 0x000fce00078e02ff */
.L_x_51:
[----:B------:R-:W-:Y:S05]  /*2780*/  BSYNC B1 ;  /* 0x0000000000017941 */ /* 0x000fea0003800000 */
.L_x_50:
[----:B-1----:R-:W-:Y:S01]  /*2790*/  @!P5 IMAD R3, R32, R155, R12 ;  /* 0x0000009b2003d224 */ /* 0x002fe200078e020c */
[----:B------:R-:W-:Y:S04]  /*27a0*/  BSSY B1, `(.L_x_52) ;  /* 0x0000006000017945 */ /* 0x000fe80003800000 */
[----:B------:R1:W-:Y:S01]  /*27b0*/  @!P5 STG.E.U8 desc[UR36][R4.64+0x10], R3 ;  /* 0x000010030400d986 */ /* 0x0003e2000c101124 */
[----:B------:R-:W-:Y:S05]  /*27c0*/  @P2 BRA `(.L_x_53) ;  /* 0x00000000000c2947 */ /* 0x000fea0003800000 */
[----:B--2---:R-:W1:Y:S02]  /*27d0*/  LDG.E.U8 R157, desc[UR36][R8.64+0x11] ;  /* 0x00001124089d7981 */ /* 0x004e64000c1e1100 */
[----:B-1----:R-:W-:-:S05]  /*27e0*/  PRMT R3, R157, 0x8880, RZ ;  /* 0x000088809d037816 */ /* 0x002fca00000000ff */
[----:B------:R-:W-:-:S07]  /*27f0*/  IMAD R12, R3, R156, RZ ;  /* 0x0000009c030c7224 */ /* 0x000fce00078e02ff */
.L_x_53:
[----:B------:R-:W-:Y:S05]  /*2800*/  BSYNC B1 ;  /* 0x0000000000017941 */ /* 0x000fea0003800000 */
.L_x_52:
        /* <DEDUP_REMOVED lines=11> */
.L_x_55:
[----:B------:R-:W-:Y:S05]  /*28c0*/  BSYNC B1 ;  /* 0x0000000000017941 */ /* 0x000fea0003800000 */
.L_x_54:
[----:B-1----:R-:W-:Y:S01]  /*28d0*/  @!P4 IMAD R3, R34, R155, R12 ;  /* 0x0000009b2203c224 */ /* 0x002fe200078e020c */
[----:B------:R-:W-:Y:S04]  /*28e0*/  BSSY B1, `(.L_x_56) ;  /* 0x0000006000017945 */ /* 0x000fe80003800000 */
[----:B------:R1:W-:Y:S01]  /*28f0*/  @!P4 STG.E.U8 desc[UR36][R6.64+0x10], R3 ;  /* 0x000010030600c986 */ /* 0x0003e2000c101124 */
[----:B------:R-:W-:Y:S05]  /*2900*/  @P3 BRA `(.L_x_57) ;  /* 0x00000000000c3947 */ /* 0x000fea0003800000 */
[----:B--2---:R-:W1:Y:S02]  /*2910*/  LDG.E.U8 R157, desc[UR36][R10.64+0x11] ;  /* 0x000011240a9d7981 */ /* 0x004e64000c1e1100 */
[----:B-1----:R-:W-:-:S05]  /*2920*/  PRMT R3, R157, 0x8880, RZ ;  /* 0x000088809d037816 */ /* 0x002fca00000000ff */
[----:B------:R-:W-:-:S07]  /*2930*/  IMAD R12, R3, R156, RZ ;  /* 0x0000009c030c7224 */ /* 0x000fce00078e02ff */
.L_x_57:
[----:B------:R-:W-:Y:S05]  /*2940*/  BSYNC B1 ;  /* 0x0000000000017941 */ /* 0x000fea0003800000 */
.L_x_56:
[----:B------:R-:W-:Y:S01]  /*2950*/  @!P3 IMAD R35, R35, R155, R12 ;  /* 0x0000009b2323b224 */ /* 0x000fe200078e020c */
[----:B------:R-:W-:Y:S04]  /*2960*/  BSSY B1, `(.L_x_58) ;  /* 0x0000006000017945 */ /* 0x000fe80003800000 */
[----:B------:R0:W-:Y:S01]  /*2970*/  @!P3 STG.E.U8 desc[UR36][R6.64+0x11], R35 ;  /* 0x000011230600b986 */ /* 0x0001e2000c101124 */
[----:B------:R-:W-:Y:S05]  /*2980*/  @P5 BRA `(.L_x_59) ;  /* 0x00000000000c5947 */ /* 0x000fea0003800000 */
[----:B--2---:R-:W1:Y:S02]  /*2990*/  LDG.E.U8 R157, desc[UR36][R8.64+0x18] ;  /* 0x00001824089d7981 */ /* 0x004e64000c1e1100 */
[----:B-1----:R-:W-:-:S05]  /*29a0*/  PRMT R3, R157, 0x8880, RZ ;  /* 0x000088809d037816 */ /* 0x002fca00000000ff */
[----:B------:R-:W-:-:S07]  /*29b0*/  IMAD R12, R3, R156, RZ ;  /* 0x0000009c030c7224 */ /* 0x000fce00078e02ff */
.L_x_59:
[----:B------:R-:W-:Y:S05]  /*29c0*/  BSYNC B1 ;  /* 0x0000000000017941 */ /* 0x000fea0003800000 */
.L_x_58:
[----:B-1----:R-:W-:Y:S01]  /*29d0*/  @!P5 IMAD R3, R36, R155, R12 ;  /* 0x0000009b2403d224 */ /* 0x002fe200078e020c */
[----:B------:R-:W-:Y:S04]  /*29e0*/  BSSY B1, `(.L_x_60) ;  /* 0x0000006000017945 */ /* 0x000fe80003800000 */
[----:B------:R1:W-:Y:S01]  /*29f0*/  @!P5 STG.E.U8 desc[UR36][R4.64+0x18], R3 ;  /* 0x000018030400d986 */ /* 0x0003e2000c101124 */
[----:B------:R-:W-:Y:S05]  /*2a00*/  @P2 BRA `(.L_x_61) ;  /* 0x00000000000c2947 */ /* 0x000fea0003800000 */
[----:B--2---:R-:W1:Y:S02]  /*2a10*/  LDG.E.U8 R157, desc[UR36][R8.64+0x19] ;  /* 0x00001924089d7981 */ /* 0x004e64000c1e1100 */
[----:B-1----:R-:W-:-:S05]  /*2a20*/  PRMT R3, R157, 0x8880, RZ ;  /* 0x000088809d037816 */ /* 0x002fca00000000ff */
[----:B------:R-:W-:-:S07]  /*2a30*/  IMAD R12, R3, R156, RZ ;  /* 0x0000009c030c7224 */ /* 0x000fce00078e02ff */
.L_x_61:
[----:B------:R-:W-:Y:S05]  /*2a40*/  BSYNC B1 ;  /* 0x0000000000017941 */ /* 0x000fea0003800000 */
.L_x_60:
        /* <DEDUP_REMOVED lines=11> */
.L_x_63:
[----:B------:R-:W-:Y:S05]  /*2b00*/  BSYNC B1 ;  /* 0x0000000000017941 */ /* 0x000fea0003800000 */
.L_x_62:
[----:B-1----:R-:W-:Y:S01]  /*2b10*/  @!P4 IMAD R3, R38, R155, R12 ;  /* 0x0000009b2603c224 */ /* 0x002fe200078e020c */
[----:B------:R-:W-:Y:S04]  /*2b20*/  BSSY B1, `(.L_x_64) ;  /* 0x0000006000017945 */ /* 0x000fe80003800000 */
[----:B------:R1:W-:Y:S01]  /*2b30*/  @!P4 STG.E.U8 desc[UR36][R6.64+0x18], R3 ;  /* 0x000018030600c986 */ /* 0x0003e2000c101124 */
[----:B------:R-:W-:Y:S05]  /*2b40*/  @P3 BRA `(.L_x_65) ;  /* 0x00000000000c3947 */ /* 0x000fea0003800000 */
[----:B--2---:R-:W1:Y:S02]  /*2b50*/  LDG.E.U8 R157, desc[UR36][R10.64+0x19] ;  /* 0x000019240a9d7981 */ /* 0x004e64000c1e1100 */
[----:B-1----:R-:W-:-:S05]  /*2b60*/  PRMT R3, R157, 0x8880, RZ ;  /* 0x000088809d037816 */ /* 0x002fca00000000ff */
[----:B------:R-:W-:-:S07]  /*2b70*/  IMAD R12, R3, R156, RZ ;  /* 0x0000009c030c7224 */ /* 0x000fce00078e02ff */
.L_x_65:
[----:B------:R-:W-:Y:S05]  /*2b80*/  BSYNC B1 ;  /* 0x0000000000017941 */ /* 0x000fea0003800000 */
.L_x_64:
[----:B------:R-:W-:Y:S01]  /*2b90*/  @!P3 IMAD R39, R39, R155, R12 ;  /* 0x0000009b2727b224 */ /* 0x000fe200078e020c */
[----:B------:R-:W-:Y:S04]  /*2ba0*/  BSSY B1, `(.L_x_66) ;  /* 0x0000006000017945 */ /* 0x000fe80003800000 */
[----:B------:R0:W-:Y:S01]  /*2bb0*/  @!P3 STG.E.U8 desc[UR36][R6.64+0x19], R39 ;  /* 0x000019270600b986 */ /* 0x0001e2000c101124 */
[----:B------:R-:W-:Y:S05]  /*2bc0*/  @P5 BRA `(.L_x_67) ;  /* 0x00000000000c5947 */ /* 0x000fea0003800000 */
[----:B--2---:R-:W1:Y:S02]  /*2bd0*/  LDG.E.U8 R157, desc[UR36][R8.64+0x20] ;  /* 0x00002024089d7981 */ /* 0x004e64000c1e1100 */
[----:B-1----:R-:W-:-:S05]  /*2be0*/  PRMT R3, R157, 0x8880, RZ ;  /* 0x000088809d037816 */ /* 0x002fca00000000ff */
[----:B------:R-:W-:-:S07]  /*2bf0*/  IMAD R12, R3, R156, RZ ;  /* 0x0000009c030c7224 */ /* 0x000fce00078e02ff */
.L_x_67:
[----:B------:R-:W-:Y:S05]  /*2c00*/  BSYNC B1 ;  /* 0x0000000000017941 */ /* 0x000fea0003800000 */
.L_x_66:
[----:B-1----:R-:W-:Y:S01]  /*2c10*/  @!P5 IMAD R3, R40, R155, R12 ;  /* 0x0000009b2803d224 */ /* 0x002fe200078e020c */
[----:B------:R-:W-:Y:S04]  /*2c20*/  BSSY B1, `(.L_x_68) ;  /* 0x0000006000017945 */ /* 0x000fe80003800000 */
[----:B------:R1:W-:Y:S01]  /*2c30*/  @!P5 STG.E.U8 desc[UR36][R4.64+0x20], R3 ;  /* 0x000020030400d986 */ /* 0x0003e2000c101124 */
[----:B------:R-:W-:Y:S05]  /*2c40*/  @P2 BRA `(.L_x_69) ;  /* 0x00000000000c2947 */ /* 0x000fea0003800000 */
[----:B--2---:R-:W1:Y:S02]  /*2c50*/  LDG.E.U8 R157, desc[UR36][R8.64+0x21] ;  /* 0x00002124089d7981 */ /* 0x004e64000c1e1100 */
[----:B-1----:R-:W-:-:S05]  /*2c60*/  PRMT R3, R157, 0x8880, RZ ;  /* 0x000088809d037816 */ /* 0x002fca00000000ff */
[----:B------:R-:W-:-:S07]  /*2c70*/  IMAD R12, R3, R156, RZ ;  /* 0x0000009c030c7224 */ /* 0x000fce00078e02ff */
.L_x_69:
[----:B------:R-:W-:Y:S05]  /*2c80*/  BSYNC B1 ;  /* 0x0000000000017941 */ /* 0x000fea0003800000 */
.L_x_68:
        /* <DEDUP_REMOVED lines=11> */
.L_x_71:
[----:B------:R-:W-:Y:S05]  /*2d40*/  BSYNC B1 ;  /* 0x0000000000017941 */ /* 0x000fea0003800000 */
.L_x_70:
[----:B-1----:R-:W-:Y:S01]  /*2d50*/  @!P4 IMAD R3, R42, R155, R12 ;  /* 0x0000009b2a03c224 */ /* 0x002fe200078e020c */
[----:B------:R-:W-:Y:S04]  /*2d60*/  BSSY B1, `(.L_x_72) ;  /* 0x0000006000017945 */ /* 0x000fe80003800000 */
[----:B------:R1:W-:Y:S01]  /*2d70*/  @!P4 STG.E.U8 desc[UR36][R6.64+0x20], R3 ;  /* 0x000020030600c986 */ /* 0x0003e2000c101124 */
[----:B------:R-:W-:Y:S05]  /*2d80*/  @P3 BRA `(.L_x_73) ;  /* 0x00000000000c3947 */ /* 0x000fea0003800000 */
[----:B--2---:R-:W1:Y:S02]  /*2d90*/  LDG.E.U8 R157, desc[UR36][R10.64+0x21] ;  /* 0x000021240a9d7981 */ /* 0x004e64000c1e1100 */
[----:B-1----:R-:W-:-:S05]  /*2da0*/  PRMT R3, R157, 0x8880, RZ ;  /* 0x000088809d037816 */ /* 0x002fca00000000ff */
[----:B------:R-:W-:-:S07]  /*2db0*/  IMAD R12, R3, R156, RZ ;  /* 0x0000009c030c7224 */ /* 0x000fce00078e02ff */
.L_x_73:
[----:B------:R-:W-:Y:S05]  /*2dc0*/  BSYNC B1 ;  /* 0x0000000000017941 */ /* 0x000fea0003800000 */
.L_x_72:
[----:B------:R-:W-:Y:S01]  /*2dd0*/  @!P3 IMAD R43, R43, R155, R12 ;  /* 0x0000009b2b2bb224 */ /* 0x000fe200078e020c */
[----:B------:R-:W-:Y:S04]  /*2de0*/  BSSY B1, `(.L_x_74) ;  /* 0x0000006000017945 */ /* 0x000fe80003800000 */
[----:B------:R0:W-:Y:S01]  /*2df0*/  @!P3 STG.E.U8 desc[UR36][R6.64+0x21], R43 ;  /* 0x0000212b0600b986 */ /* 0x0001e2000c101124 */
[----:B------:R-:W-:Y:S05]  /*2e00*/  @P5 BRA `(.L_x_75) ;  /* 0x00000000000c5947 */ /* 0x000fea0003800000 */
[----:B--2---:R-:W1:Y:S02]  /*2e10*/  LDG.E.U8 R157, desc[UR36][R8.64+0x28] ;  /* 0x00002824089d7981 */ /* 0x004e64000c1e1100 */
[----:B-1----:R-:W-:-:S05]  /*2e20*/  PRMT R3, R157, 0x8880, RZ ;  /* 0x000088809d037816 */ /* 0x002fca00000000ff */
[----:B------:R-:W-:-:S07]  /*2e30*/  IMAD R12, R3, R156, RZ ;  /* 0x0000009c030c7224 */ /* 0x000fce00078e02ff */
.L_x_75:
[----:B------:R-:W-:Y:S05]  /*2e40*/  BSYNC B1 ;  /* 0x0000000000017941 */ /* 0x000fea0003800000 */
.L_x_74:
[----:B-1----:R-:W-:Y:S01]  /*2e50*/  @!P5 IMAD R3, R44, R155, R12 ;  /* 0x0000009b2c03d224 */ /* 0x002fe200078e020c */
[----:B------:R-:W-:Y:S04]  /*2e60*/  BSSY B1, `(.L_x_76) ;  /* 0x0000006000017945 */ /* 0x000fe80003800000 */
[----:B------:R1:W-:Y:S01]  /*2e70*/  @!P5 STG.E.U8 desc[UR36][R4.64+0x28], R3 ;  /* 0x000028030400d986 */ /* 0x0003e2000c101124 */
[----:B------:R-:W-:Y:S05]  /*2e80*/  @P2 BRA `(.L_x_77) ;  /* 0x00000000000c2947 */ /* 0x000fea0003800000 */
[----:B--2---:R-:W1:Y:S02]  /*2e90*/  LDG.E.U8 R157, desc[UR36][R8.64+0x29] ;  /* 0x00002924089d7981 */ /* 0x004e64000c1e1100 */
[----:B-1----:R-:W-:-:S05]  /*2ea0*/  PRMT R3, R157, 0x8880, RZ ;  /* 0x000088809d037816 */ /* 0x002fca00000000ff */
[----:B------:R-:W-:-:S07]  /*2eb0*/  IMAD R12, R3, R156, RZ ;  /* 0x0000009c030c7224 */ /* 0x000fce00078e02ff */
.L_x_77:
[----:B------:R-:W-:Y:S05]  /*2ec0*/  BSYNC B1 ;  /* 0x0000000000017941 */ /* 0x000fea0003800000 */
.L_x_76:
        /* <DEDUP_REMOVED lines=11> */
.L_x_79:
[----:B------:R-:W-:Y:S05]  /*2f80*/  BSYNC B1 ;  /* 0x0000000000017941 */ /* 0x000fea0003800000 */
.L_x_78:
[----:B-1----:R-:W-:Y:S01]  /*2f90*/  @!P4 IMAD R3, R46, R155, R12 ;  /* 0x0000009b2e03c224 */ /* 0x002fe200078e020c */
[----:B------:R-:W-:Y:S04]  /*2fa0*/  BSSY B1, `(.L_x_80) ;  /* 0x0000006000017945 */ /* 0x000fe80003800000 */
[----:B------:R1:W-:Y:S01]  /*2fb0*/  @!P4 STG.E.U8 desc[UR36][R6.64+0x28], R3 ;  /* 0x000028030600c986 */ /* 0x0003e2000c101124 */
[----:B------:R-:W-:Y:S05]  /*2fc0*/  @P3 BRA `(.L_x_81) ;  /* 0x00000000000c3947 */ /* 0x000fea0003800000 */
[----:B--2---:R-:W1:Y:S02]  /*2fd0*/  LDG.E.U8 R157, desc[UR36][R10.64+0x29] ;  /* 0x000029240a9d7981 */ /* 0x004e64000c1e1100 */
[----:B-1----:R-:W-:-:S05]  /*2fe0*/  PRMT R3, R157, 0x8880, RZ ;  /* 0x000088809d037816 */ /* 0x002fca00000000ff */
[----:B------:R-:W-:-:S07]  /*2ff0*/  IMAD R12, R3, R156, RZ ;  /* 0x0000009c030c7224 */ /* 0x000fce00078e02ff */
.L_x_81:
[----:B------:R-:W-:Y:S05]  /*3000*/  BSYNC B1 ;  /* 0x0000000000017941 */ /* 0x000fea0003800000 */
.L_x_80:
[----:B------:R-:W-:Y:S01]  /*3010*/  @!P3 IMAD R47, R47, R155, R12 ;  /* 0x0000009b2f2fb224 */ /* 0x000fe200078e020c */
[----:B------:R-:W-:Y:S04]  /*3020*/  BSSY B1, `(.L_x_82) ;  /* 0x0000006000017945 */ /* 0x000fe80003800000 */
[----:B------:R0:W-:Y:S01]  /*3030*/  @!P3 STG.E.U8 desc[UR36][R6.64+0x29], R47 ;  /* 0x0000292f0600b986 */ /* 0x0001e2000c101124 */
[----:B------:R-:W-:Y:S05]  /*3040*/  @P5 BRA `(.L_x_83) ;  /* 0x00000000000c5947 */ /* 0x000fea0003800000 */
[----:B--2---:R-:W1:Y:S02]  /*3050*/  LDG.E.U8 R157, desc[UR36][R8.64+0x30] ;  /* 0x00003024089d7981 */ /* 0x004e64000c1e1100 */
[----:B-1----:R-:W-:-:S05]  /*3060*/  PRMT R3, R157, 0x8880, RZ ;  /* 0x000088809d037816 */ /* 0x002fca00000000ff */
[----:B------:R-:W-:-:S07]  /*3070*/  IMAD R12, R3, R156, RZ ;  /* 0x0000009c030c7224 */ /* 0x000fce00078e02ff */
.L_x_83:
[----:B------:R-:W-:Y:S05]  /*3080*/  BSYNC B1 ;  /* 0x0000000000017941 */ /* 0x000fea0003800000 */
.L_x_82:
[----:B-1----:R-:W-:Y:S01]  /*3090*/  @!P5 IMAD R3, R48, R155, R12 ;  /* 0x0000009b3003d224 */ /* 0x002fe200078e020c */
[----:B------:R-:W-:Y:S04]  /*30a0*/  BSSY B1, `(.L_x_84) ;  /* 0x0000006000017945 */ /* 0x000fe80003800000 */
[----:B------:R1:W-:Y:S01]  /*30b0*/  @!P5 STG.E.U8 desc[UR36][R4.64+0x30], R3 ;  /* 0x000030030400d986 */ /* 0x0003e2000c101124 */
[----:B------:R-:W-:Y:S05]  /*30c0*/  @P2 BRA `(.L_x_85) ;  /* 0x00000000000c2947 */ /* 0x000fea0003800000 */
[----:B--2---:R-:W1:Y:S02]  /*30d0*/  LDG.E.U8 R157, desc[UR36][R8.64+0x31] ;  /* 0x00003124089d7981 */ /* 0x004e64000c1e1100 */
[----:B-1----:R-:W-:-:S05]  /*30e0*/  PRMT R3, R157, 0x8880, RZ ;  /* 0x000088809d037816 */ /* 0x002fca00000000ff */
[----:B------:R-:W-:-:S07]  /*30f0*/  IMAD R12, R3, R156, RZ ;  /* 0x0000009c030c7224 */ /* 0x000fce00078e02ff */
.L_x_85:
[----:B------:R-:W-:Y:S05]  /*3100*/  BSYNC B1 ;  /* 0x0000000000017941 */ /* 0x000fea0003800000 */
.L_x_84:
        /* <DEDUP_REMOVED lines=11> */
.L_x_87:
[----:B------:R-:W-:Y:S05]  /*31c0*/  BSYNC B1 ;  /* 0x0000000000017941 */ /* 0x000fea0003800000 */
.L_x_86:
[----:B-1----:R-:W-:Y:S01]  /*31d0*/  @!P4 IMAD R3, R50, R155, R12 ;  /* 0x0000009b3203c224 */ /* 0x002fe200078e020c */
[----:B------:R-:W-:Y:S04]  /*31e0*/  BSSY B1, `(.L_x_88) ;  /* 0x0000006000017945 */ /* 0x000fe80003800000 */
[----:B------:R1:W-:Y:S01]  /*31f0*/  @!P4 STG.E.U8 desc[UR36][R6.64+0x30], R3 ;  /* 0x000030030600c986 */ /* 0x0003e2000c101124 */
[----:B------:R-:W-:Y:S05]  /*3200*/  @P3 BRA `(.L_x_89) ;  /* 0x00000000000c3947 */ /* 0x000fea0003800000 */
[----:B--2---:R-:W1:Y:S02]  /*3210*/  LDG.E.U8 R157, desc[UR36][R10.64+0x31] ;  /* 0x000031240a9d7981 */ /* 0x004e64000c1e1100 */
[----:B-1----:R-:W-:-:S05]  /*3220*/  PRMT R3, R157, 0x8880, RZ ;  /* 0x000088809d037816 */ /* 0x002fca00000000ff */
[----:B------:R-:W-:-:S07]  /*3230*/  IMAD R12, R3, R156, RZ ;  /* 0x0000009c030c7224 */ /* 0x000fce00078e02ff */
.L_x_89:
[----:B------:R-:W-:Y:S05]  /*3240*/  BSYNC B1 ;  /* 0x0000000000017941 */ /* 0x000fea0003800000 */
.L_x_88:
[----:B------:R-:W-:Y:S01]  /*3250*/  @!P3 IMAD R51, R51, R155, R12 ;  /* 0x0000009b3333b224 */ /* 0x000fe200078e020c */
[----:B------:R-:W-:Y:S04]  /*3260*/  BSSY B1, `(.L_x_90) ;  /* 0x0000006000017945 */ /* 0x000fe80003800000 */
[----:B------:R0:W-:Y:S01]  /*3270*/  @!P3 STG.E.U8 desc[UR36][R6.64+0x31], R51 ;  /* 0x000031330600b986 */ /* 0x0001e2000c101124 */
[----:B------:R-:W-:Y:S05]  /*3280*/  @P5 BRA `(.L_x_91) ;  /* 0x00000000000c5947 */ /* 0x000fea0003800000 */
[----:B--2---:R-:W1:Y:S02]  /*3290*/  LDG.E.U8 R157, desc[UR36][R8.64+0x38] ;  /* 0x00003824089d7981 */ /* 0x004e64000c1e1100 */
[----:B-1----:R-:W-:-:S05]  /*32a0*/  PRMT R3, R157, 0x8880, RZ ;  /* 0x000088809d037816 */ /* 0x002fca00000000ff */
[----:B------:R-:W-:-:S07]  /*32b0*/  IMAD R12, R3, R156, RZ ;  /* 0x0000009c030c7224 */ /* 0x000fce00078e02ff */
.L_x_91:
[----:B------:R-:W-:Y:S05]  /*32c0*/  BSYNC B1 ;  /* 0x0000000000017941 */ /* 0x000fea0003800000 */
.L_x_90:
[----:B-1----:R-:W-:Y:S01]  /*32d0*/  @!P5 IMAD R3, R52, R155, R12 ;  /* 0x0000009b3403d224 */ /* 0x002fe200078e020c */
[----:B------:R-:W-:Y:S04]  /*32e0*/  BSSY B1, `(.L_x_92) ;  /* 0x0000006000017945 */ /* 0x000fe80003800000 */
[----:B------:R1:W-:Y:S01]  /*32f0*/  @!P5 STG.E.U8 desc[UR36][R4.64+0x38], R3 ;  /* 0x000038030400d986 */ /* 0x0003e2000c101124 */
[----:B------:R-:W-:Y:S05]  /*3300*/  @P2 BRA `(.L_x_93) ;  /* 0x00000000000c2947 */ /* 0x000fea0003800000 */
[----:B--2---:R-:W1:Y:S02]  /*3310*/  LDG.E.U8 R157, desc[UR36][R8.64+0x39] ;  /* 0x00003924089d7981 */ /* 0x004e64000c1e1100 */
[----:B-1----:R-:W-:-:S05]  /*3320*/  PRMT R3, R157, 0x8880, RZ ;  /* 0x000088809d037816 */ /* 0x002fca00000000ff */
[----:B------:R-:W-:-:S07]  /*3330*/  IMAD R12, R3, R156, RZ ;  /* 0x0000009c030c7224 */ /* 0x000fce00078e02ff */
.L_x_93:
[----:B------:R-:W-:Y:S05]  /*3340*/  BSYNC B1 ;  /* 0x0000000000017941 */ /* 0x000fea0003800000 */
.L_x_92:
        /* <DEDUP_REMOVED lines=11> */
.L_x_95:
[----:B------:R-:W-:Y:S05]  /*3400*/  BSYNC B1 ;  /* 0x0000000000017941 */ /* 0x000fea0003800000 */
.L_x_94:
[----:B-1----:R-:W-:Y:S01]  /*3410*/  @!P4 IMAD R3, R54, R155, R12 ;  /* 0x0000009b3603c224 */ /* 0x002fe200078e020c */
[----:B------:R-:W-:Y:S04]  /*3420*/  BSSY B1, `(.L_x_96) ;  /* 0x0000006000017945 */ /* 0x000fe80003800000 */
[----:B------:R1:W-:Y:S01]  /*3430*/  @!P4 STG.E.U8 desc[UR36][R6.64+0x38], R3 ;  /* 0x000038030600c986 */ /* 0x0003e2000c101124 */
[----:B------:R-:W-:Y:S05]  /*3440*/  @P3 BRA `(.L_x_97) ;  /* 0x00000000000c3947 */ /* 0x000fea0003800000 */
[----:B--2---:R-:W1:Y:S02]  /*3450*/  LDG.E.U8 R157, desc[UR36][R10.64+0x39] ;  /* 0x000039240a9d7981 */ /* 0x004e64000c1e1100 */
[----:B-1----:R-:W-:-:S05]  /*3460*/  PRMT R3, R157, 0x8880, RZ ;  /* 0x000088809d037816 */ /* 0x002fca00000000ff */
[----:B------:R-:W-:-:S07]  /*3470*/  IMAD R12, R3, R156, RZ ;  /* 0x0000009c030c7224 */ /* 0x000fce00078e02ff */
.L_x_97:
[----:B------:R-:W-:Y:S05]  /*3480*/  BSYNC B1 ;  /* 0x0000000000017941 */ /* 0x000fea0003800000 */
.L_x_96:
[----:B------:R-:W-:Y:S01]  /*3490*/  @!P3 IMAD R55, R55, R155, R12 ;  /* 0x0000009b3737b224 */ /* 0x000fe200078e020c */
[----:B------:R-:W-:Y:S04]  /*34a0*/  BSSY B1, `(.L_x_98) ;  /* 0x0000006000017945 */ /* 0x000fe80003800000 */
[----:B------:R0:W-:Y:S01]  /*34b0*/  @!P3 STG.E.U8 desc[UR36][R6.64+0x39], R55 ;  /* 0x000039370600b986 */ /* 0x0001e2000c101124 */
[----:B------:R-:W-:Y:S05]  /*34c0*/  @P5 BRA `(.L_x_99) ;  /* 0x00000000000c5947 */ /* 0x000fea0003800000 */
[----:B--2---:R-:W1:Y:S02]  /*34d0*/  LDG.E.U8 R157, desc[UR36][R8.64+0x40] ;  /* 0x00004024089d7981 */ /* 0x004e64000c1e1100 */
[----:B-1----:R-:W-:-:S05]  /*34e0*/  PRMT R3, R157, 0x8880, RZ ;  /* 0x000088809d037816 */ /* 0x002fca00000000ff */
[----:B------:R-:W-:-:S07]  /*34f0*/  IMAD R12, R3, R156, RZ ;  /* 0x0000009c030c7224 */ /* 0x000fce00078e02ff */
.L_x_99:
[----:B------:R-:W-:Y:S05]  /*3500*/  BSYNC B1 ;  /* 0x0000000000017941 */ /* 0x000fea0003800000 */
.L_x_98:
[----:B-1----:R-:W-:Y:S01]  /*3510*/  @!P5 IMAD R3, R56, R155, R12 ;  /* 0x0000009b3803d224 */ /* 0x002fe200078e020c */
[----:B------:R-:W-:Y:S04]  /*3520*/  BSSY B1, `(.L_x_100) ;  /* 0x0000006000017945 */ /* 0x000fe80003800000 */
[----:B------:R1:W-:Y:S01]  /*3530*/  @!P5 STG.E.U8 desc[UR36][R4.64+0x40], R3 ;  /* 0x000040030400d986 */ /* 0x0003e2000c101124 */
[----:B------:R-:W-:Y:S05]  /*3540*/  @P2 BRA `(.L_x_101) ;  /* 0x00000000000c2947 */ /* 0x000fea0003800000 */
[----:B--2---:R-:W1:Y:S02]  /*3550*/  LDG.E.U8 R157, desc[UR36][R8.64+0x41] ;  /* 0x00004124089d7981 */ /* 0x004e64000c1e1100 */
[----:B-1----:R-:W-:-:S05]  /*3560*/  PRMT R3, R157, 0x8880, RZ ;  /* 0x000088809d037816 */ /* 0x002fca00000000ff */
[----:B------:R-:W-:-:S07]  /*3570*/  IMAD R12, R3, R156, RZ ;  /* 0x0000009c030c7224 */ /* 0x000fce00078e02ff */
.L_x_101:
[----:B------:R-:W-:Y:S05]  /*3580*/  BSYNC B1 ;  /* 0x0000000000017941 */ /* 0x000fea0003800000 */
.L_x_100:
        /* <DEDUP_REMOVED lines=11> */
.L_x_103:
[----:B------:R-:W-:Y:S05]  /*3640*/  BSYNC B1 ;  /* 0x0000000000017941 */ /* 0x000fea0003800000 */
.L_x_102:
[----:B-1----:R-:W-:Y:S01]  /*3650*/  @!P4 IMAD R3, R58, R155, R12 ;  /* 0x0000009b3a03c224 */ /* 0x002fe200078e020c */
[----:B------:R-:W-:Y:S04]  /*3660*/  BSSY B1, `(.L_x_104) ;  /* 0x0000006000017945 */ /* 0x000fe80003800000 */
[----:B------:R1:W-:Y:S01]  /*3670*/  @!P4 STG.E.U8 desc[UR36][R6.64+0x40], R3 ;  /* 0x000040030600c986 */ /* 0x0003e2000c101124 */
[----:B------:R-:W-:Y:S05]  /*3680*/  @P3 BRA `(.L_x_105) ;  /* 0x00000000000c3947 */ /* 0x000fea0003800000 */
[----:B--2---:R-:W1:Y:S02]  /*3690*/  LDG.E.U8 R157, desc[UR36][R10.64+0x41] ;  /* 0x000041240a9d7981 */ /* 0x004e64000c1e1100 */
[----:B-1----:R-:W-:-:S05]  /*36a0*/  PRMT R3, R157, 0x8880, RZ ;  /* 0x000088809d037816 */ /* 0x002fca00000000ff */
[----:B------:R-:W-:-:S07]  /*36b0*/  IMAD R12, R3, R156, RZ ;  /* 0x0000009c030c7224 */ /* 0x000fce00078e02ff */
.L_x_105:
[----:B------:R-:W-:Y:S05]  /*36c0*/  BSYNC B1 ;  /* 0x0000000000017941 */ /* 0x000fea0003800000 */
.L_x_104:
[----:B------:R-:W-:Y:S01]  /*36d0*/  @!P3 IMAD R59, R59, R155, R12 ;  /* 0x0000009b3b3bb224 */ /* 0x000fe200078e020c */
[----:B------:R-:W-:Y:S04]  /*36e0*/  BSSY B1, `(.L_x_106) ;  /* 0x0000006000017945 */ /* 0x000fe80003800000 */
[----:B------:R0:W-:Y:S01]  /*36f0*/  @!P3 STG.E.U8 desc[UR36][R6.64+0x41], R59 ;  /* 0x0000413b0600b986 */ /* 0x0001e2000c101124 */
[----:B------:R-:W-:Y:S05]  /*3700*/  @P5 BRA `(.L_x_107) ;  /* 0x00000000000c5947 */ /* 0x000fea0003800000 */
[----:B--2---:R-:W1:Y:S02]  /*3710*/  LDG.E.U8 R157, desc[UR36][R8.64+0x48] ;  /* 0x00004824089d7981 */ /* 0x004e64000c1e1100 */
[----:B-1----:R-:W-:-:S05]  /*3720*/  PRMT R3, R157, 0x8880, RZ ;  /* 0x000088809d037816 */ /* 0x002fca00000000ff */
[----:B------:R-:W-:-:S07]  /*3730*/  IMAD R12, R3, R156, RZ ;  /* 0x0000009c030c7224 */ /* 0x000fce00078e02ff */
.L_x_107:
[----:B------:R-:W-:Y:S05]  /*3740*/  BSYNC B1 ;  /* 0x0000000000017941 */ /* 0x000fea0003800000 */
.L_x_106:
[----:B-1----:R-:W-:Y:S01]  /*3750*/  @!P5 IMAD R3, R60, R155, R12 ;  /* 0x0000009b3c03d224 */ /* 0x002fe200078e020c */
[----:B------:R-:W-:Y:S04]  /*3760*/  BSSY B1, `(.L_x_108) ;  /* 0x0000006000017945 */ /* 0x000fe80003800000 */
[----:B------:R1:W-:Y:S01]  /*3770*/  @!P5 STG.E.U8 desc[UR36][R4.64+0x48], R3 ;  /* 0x000048030400d986 */ /* 0x0003e2000c101124 */
[----:B------:R-:W-:Y:S05]  /*3780*/  @P2 BRA `(.L_x_109) ;  /* 0x00000000000c2947 */ /* 0x000fea0003800000 */
[----:B--2---:R-:W1:Y:S02]  /*3790*/  LDG.E.U8 R157, desc[UR36][R8.64+0x49] ;  /* 0x00004924089d7981 */ /* 0x004e64000c1e1100 */
[----:B-1----:R-:W-:-:S05]  /*37a0*/  PRMT R3, R157, 0x8880, RZ ;  /* 0x000088809d037816 */ /* 0x002fca00000000ff */
[----:B------:R-:W-:-:S07]  /*37b0*/  IMAD R12, R3, R156, RZ ;  /* 0x0000009c030c7224 */ /* 0x000fce00078e02ff */
.L_x_109:
[----:B------:R-:W-:Y:S05]  /*37c0*/  BSYNC B1 ;  /* 0x0000000000017941 */ /* 0x000fea0003800000 */
.L_x_108:
        /* <DEDUP_REMOVED lines=11> */
.L_x_111:
[----:B------:R-:W-:Y:S05]  /*3880*/  BSYNC B1 ;  /* 0x0000000000017941 */ /* 0x000fea0003800000 */
.L_x_110:
[----:B-1----:R-:W-:Y:S01]  /*3890*/  @!P4 IMAD R3, R62, R155, R12 ;  /* 0x0000009b3e03c224 */ /* 0x002fe200078e020c */
[----:B------:R-:W-:Y:S04]  /*38a0*/  BSSY B1, `(.L_x_112) ;  /* 0x0000006000017945 */ /* 0x000fe80003800000 */
[----:B------:R1:W-:Y:S01]  /*38b0*/  @!P4 STG.E.U8 desc[UR36][R6.64+0x48], R3 ;  /* 0x000048030600c986 */ /* 0x0003e2000c101124 */
[----:B------:R-:W-:Y:S05]  /*38c0*/  @P3 BRA `(.L_x_113) ;  /* 0x00000000000c3947 */ /* 0x000fea0003800000 */
[----:B--2---:R-:W1:Y:S02]  /*38d0*/  LDG.E.U8 R157, desc[UR36][R10.64+0x49] ;  /* 0x000049240a9d7981 */ /* 0x004e64000c1e1100 */
[----:B-1----:R-:W-:-:S05]  /*38e0*/  PRMT R3, R157, 0x8880, RZ ;  /* 0x000088809d037816 */ /* 0x002fca00000000ff */
[----:B------:R-:W-:-:S07]  /*38f0*/  IMAD R12, R3, R156, RZ ;  /* 0x0000009c030c7224 */ /* 0x000fce00078e02ff */
.L_x_113:
[----:B------:R-:W-:Y:S05]  /*3900*/  BSYNC B1 ;  /* 0x0000000000017941 */ /* 0x000fea0003800000 */
.L_x_112:
[----:B------:R-:W-:Y:S01]  /*3910*/  @!P3 IMAD R63, R63, R155, R12 ;  /* 0x0000009b3f3fb224 */ /* 0x000fe200078e020c */
[----:B------:R-:W-:Y:S04]  /*3920*/  BSSY B1, `(.L_x_114) ;  /* 0x0000006000017945 */ /* 0x000fe80003800000 */
[----:B------:R0:W-:Y:S01]  /*3930*/  @!P3 STG.E.U8 desc[UR36][R6.64+0x49], R63 ;  /* 0x0000493f0600b986 */ /* 0x0001e2000c101124 */
[----:B------:R-:W-:Y:S05]  /*3940*/  @P5 BRA `(.L_x_115) ;  /* 0x00000000000c5947 */ /* 0x000fea0003800000 */
[----:B--2---:R-:W1:Y:S02]  /*3950*/  LDG.E.U8 R157, desc[UR36][R8.64+0x50] ;  /* 0x00005024089d7981 */ /* 0x004e64000c1e1100 */
[----:B-1----:R-:W-:-:S05]  /*3960*/  PRMT R3, R157, 0x8880, RZ ;  /* 0x000088809d037816 */ /* 0x002fca00000000ff */
[----:B------:R-:W-:-:S07]  /*3970*/  IMAD R12, R3, R156, RZ ;  /* 0x0000009c030c7224 */ /* 0x000fce00078e02ff */
.L_x_115:
[----:B------:R-:W-:Y:S05]  /*3980*/  BSYNC B1 ;  /* 0x0000000000017941 */ /* 0x000fea0003800000 */
.L_x_114:
[----:B-1----:R-:W-:Y:S01]  /*3990*/  @!P5 IMAD R3, R64, R155, R12 ;  /* 0x0000009b4003d224 */ /* 0x002fe200078e020c */
[----:B------:R-:W-:Y:S04]  /*39a0*/  BSSY B1, `(.L_x_116) ;  /* 0x0000006000017945 */ /* 0x000fe80003800000 */
[----:B------:R1:W-:Y:S01]  /*39b0*/  @!P5 STG.E.U8 desc[UR36][R4.64+0x50], R3 ;  /* 0x000050030400d986 */ /* 0x0003e2000c101124 */
[----:B------:R-:W-:Y:S05]  /*39c0*/  @P2 BRA `(.L_x_117) ;  /* 0x00000000000c2947 */ /* 0x000fea0003800000 */
[----:B--2---:R-:W1:Y:S02]  /*39d0*/  LDG.E.U8 R157, desc[UR36][R8.64+0x51] ;  /* 0x00005124089d7981 */ /* 0x004e64000c1e1100 */
[----:B-1----:R-:W-:-:S05]  /*39e0*/  PRMT R3, R157, 0x8880, RZ ;  /* 0x000088809d037816 */ /* 0x002fca00000000ff */
[----:B------:R-:W-:-:S07]  /*39f0*/  IMAD R12, R3, R156, RZ ;  /* 0x0000009c030c7224 */ /* 0x000fce00078e02ff */
.L_x_117:
[----:B------:R-:W-:Y:S05]  /*3a00*/  BSYNC B1 ;  /* 0x0000000000017941 */ /* 0x000fea0003800000 */
.L_x_116:
        /* <DEDUP_REMOVED lines=11> */
.L_x_119:
[----:B------:R-:W-:Y:S05]  /*3ac0*/  BSYNC B1 ;  /* 0x0000000000017941 */ /* 0x000fea0003800000 */
.L_x_118:
[----:B-1----:R-:W-:Y:S01]  /*3ad0*/  @!P4 IMAD R3, R66, R155, R12 ;  /* 0x0000009b4203c224 */ /* 0x002fe200078e020c */
[----:B------:R-:W-:Y:S04]  /*3ae0*/  BSSY B1, `(.L_x_120) ;  /* 0x0000006000017945 */ /* 0x000fe80003800000 */
[----:B------:R1:W-:Y:S01]  /*3af0*/  @!P4 STG.E.U8 desc[UR36][R6.64+0x50], R3 ;  /* 0x000050030600c986 */ /* 0x0003e2000c101124 */
[----:B------:R-:W-:Y:S05]  /*3b00*/  @P3 BRA `(.L_x_121) ;  /* 0x00000000000c3947 */ /* 0x000fea0003800000 */
[----:B--2---:R-:W1:Y:S02]  /*3b10*/  LDG.E.U8 R157, desc[UR36][R10.64+0x51] ;  /* 0x000051240a9d7981 */ /* 0x004e64000c1e1100 */
[----:B-1----:R-:W-:-:S05]  /*3b20*/  PRMT R3, R157, 0x8880, RZ ;  /* 0x000088809d037816 */ /* 0x002fca00000000ff */
[----:B------:R-:W-:-:S07]  /*3b30*/  IMAD R12, R3, R156, RZ ;  /* 0x0000009c030c7224 */ /* 0x000fce00078e02ff */
.L_x_121:
[----:B------:R-:W-:Y:S05]  /*3b40*/  BSYNC B1 ;  /* 0x0000000000017941 */ /* 0x000fea0003800000 */
.L_x_120:
[----:B------:R-:W-:Y:S01]  /*3b50*/  @!P3 IMAD R67, R67, R155, R12 ;  /* 0x0000009b4343b224 */ /* 0x000fe200078e020c */
[----:B------:R-:W-:Y:S04]  /*3b60*/  BSSY B1, `(.L_x_122) ;  /* 0x0000006000017945 */ /* 0x000fe80003800000 */
[----:B------:R0:W-:Y:S01]  /*3b70*/  @!P3 STG.E.U8 desc[UR36][R6.64+0x51], R67 ;  /* 0x000051430600b986 */ /* 0x0001e2000c101124 */
[----:B------:R-:W-:Y:S05]  /*3b80*/  @P5 BRA `(.L_x_123) ;  /* 0x00000000000c5947 */ /* 0x000fea0003800000 */
[----:B--2---:R-:W1:Y:S02]  /*3b90*/  LDG.E.U8 R157, desc[UR36][R8.64+0x58] ;  /* 0x00005824089d7981 */ /* 0x004e64000c1e1100 */
[----:B-1----:R-:W-:-:S05]  /*3ba0*/  PRMT R3, R157, 0x8880, RZ ;  /* 0x000088809d037816 */ /* 0x002fca00000000ff */
[----:B------:R-:W-:-:S07]  /*3bb0*/  IMAD R12, R3, R156, RZ ;  /* 0x0000009c030c7224 */ /* 0x000fce00078e02ff */
.L_x_123:
[----:B------:R-:W-:Y:S05]  /*3bc0*/  BSYNC B1 ;  /* 0x0000000000017941 */ /* 0x000fea0003800000 */
.L_x_122:
[----:B-1----:R-:W-:Y:S01]  /*3bd0*/  @!P5 IMAD R3, R68, R155, R12 ;  /* 0x0000009b4403d224 */ /* 0x002fe200078e020c */
[----:B------:R-:W-:Y:S04]  /*3be0*/  BSSY B1, `(.L_x_124) ;  /* 0x0000006000017945 */ /* 0x000fe80003800000 */
[----:B------:R1:W-:Y:S01]  /*3bf0*/  @!P5 STG.E.U8 desc[UR36][R4.64+0x58], R3 ;  /* 0x000058030400d986 */ /* 0x0003e2000c101124 */
[----:B------:R-:W-:Y:S05]  /*3c00*/  @P2 BRA `(.L_x_125) ;  /* 0x00000000000c2947 */ /* 0x000fea0003800000 */
[----:B--2---:R-:W1:Y:S02]  /*3c10*/  LDG.E.U8 R157, desc[UR36][R8.64+0x59] ;  /* 0x00005924089d7981 */ /* 0x004e64000c1e1100 */
[----:B-1----:R-:W-:-:S05]  /*3c20*/  PRMT R3, R157, 0x8880, RZ ;  /* 0x000088809d037816 */ /* 0x002fca00000000ff */
[----:B------:R-:W-:-:S07]  /*3c30*/  IMAD R12, R3, R156, RZ ;  /* 0x0000009c030c7224 */ /* 0x000fce00078e02ff */
.L_x_125:
[----:B------:R-:W-:Y:S05]  /*3c40*/  BSYNC B1 ;  /* 0x0000000000017941 */ /* 0x000fea0003800000 */
.L_x_124:
        /* <DEDUP_REMOVED lines=11> */
.L_x_127:
[----:B------:R-:W-:Y:S05]  /*3d00*/  BSYNC B1 ;  /* 0x0000000000017941 */ /* 0x000fea0003800000 */
.L_x_126:
[----:B-1----:R-:W-:Y:S01]  /*3d10*/  @!P4 IMAD R3, R70, R155, R12 ;  /* 0x0000009b4603c224 */ /* 0x002fe200078e020c */
[----:B------:R-:W-:Y:S04]  /*3d20*/  BSSY B1, `(.L_x_128) ;  /* 0x0000006000017945 */ /* 0x000fe80003800000 */
[----:B------:R1:W-:Y:S01]  /*3d30*/  @!P4 STG.E.U8 desc[UR36][R6.64+0x58], R3 ;  /* 0x000058030600c986 */ /* 0x0003e2000c101124 */
[----:B------:R-:W-:Y:S05]  /*3d40*/  @P3 BRA `(.L_x_129) ;  /* 0x00000000000c3947 */ /* 0x000fea0003800000 */
[----:B--2---:R-:W1:Y:S02]  /*3d50*/  LDG.E.U8 R157, desc[UR36][R10.64+0x59] ;  /* 0x000059240a9d7981 */ /* 0x004e64000c1e1100 */
[----:B-1----:R-:W-:-:S05]  /*3d60*/  PRMT R3, R157, 0x8880, RZ ;  /* 0x000088809d037816 */ /* 0x002fca00000000ff */
[----:B------:R-:W-:-:S07]  /*3d70*/  IMAD R12, R3, R156, RZ ;  /* 0x0000009c030c7224 */ /* 0x000fce00078e02ff */
.L_x_129:
[----:B------:R-:W-:Y:S05]  /*3d80*/  BSYNC B1 ;  /* 0x0000000000017941 */ /* 0x000fea0003800000 */
.L_x_128:
[----:B------:R-:W-:Y:S01]  /*3d90*/  @!P3 IMAD R71, R71, R155, R12 ;  /* 0x0000009b4747b224 */ /* 0x000fe200078e020c */
[----:B------:R-:W-:Y:S04]  /*3da0*/  BSSY B1, `(.L_x_130) ;  /* 0x0000006000017945 */ /* 0x000fe80003800000 */
[----:B------:R0:W-:Y:S01]  /*3db0*/  @!P3 STG.E.U8 desc[UR36][R6.64+0x59], R71 ;  /* 0x000059470600b986 */ /* 0x0001e2000c101124 */
[----:B------:R-:W-:Y:S05]  /*3dc0*/  @P5 BRA `(.L_x_131) ;  /* 0x00000000000c5947 */ /* 0x000fea0003800000 */
[----:B--2---:R-:W1:Y:S02]  /*3dd0*/  LDG.E.U8 R157, desc[UR36][R8.64+0x60] ;  /* 0x00006024089d7981 */ /* 0x004e64000c1e1100 */
[----:B-1----:R-:W-:-:S05]  /*3de0*/  PRMT R3, R157, 0x8880, RZ ;  /* 0x000088809d037816 */ /* 0x002fca00000000ff */
[----:B------:R-:W-:-:S07]  /*3df0*/  IMAD R12, R3, R156, RZ ;  /* 0x0000009c030c7224 */ /* 0x000fce00078e02ff */
.L_x_131:
[----:B------:R-:W-:Y:S05]  /*3e00*/  BSYNC B1 ;  /* 0x0000000000017941 */ /* 0x000fea0003800000 */
.L_x_130:
[----:B-1----:R-:W-:Y:S01]  /*3e10*/  @!P5 IMAD R3, R72, R155, R12 ;  /* 0x0000009b4803d224 */ /* 0x002fe200078e020c */
[----:B------:R-:W-:Y:S04]  /*3e20*/  BSSY B1, `(.L_x_132) ;  /* 0x0000006000017945 */ /* 0x000fe80003800000 */
[----:B------:R1:W-:Y:S01]  /*3e30*/  @!P5 STG.E.U8 desc[UR36][R4.64+0x60], R3 ;  /* 0x000060030400d986 */ /* 0x0003e2000c101124 */
[----:B------:R-:W-:Y:S05]  /*3e40*/  @P2 BRA `(.L_x_133) ;  /* 0x00000000000c2947 */ /* 0x000fea0003800000 */
[----:B--2---:R-:W1:Y:S02]  /*3e50*/  LDG.E.U8 R157, desc[UR36][R8.64+0x61] ;  /* 0x00006124089d7981 */ /* 0x004e64000c1e1100 */
[----:B-1----:R-:W-:-:S05]  /*3e60*/  PRMT R3, R157, 0x8880, RZ ;  /* 0x000088809d037816 */ /* 0x002fca00000000ff */
[----:B------:R-:W-:-:S07]  /*3e70*/  IMAD R12, R3, R156, RZ ;  /* 0x0000009c030c7224 */ /* 0x000fce00078e02ff */
.L_x_133:
[----:B------:R-:W-:Y:S05]  /*3e80*/  BSYNC B1 ;  /* 0x0000000000017941 */ /* 0x000fea0003800000 */
.L_x_132:
        /* <DEDUP_REMOVED lines=11> */
.L_x_135:
[----:B------:R-:W-:Y:S05]  /*3f40*/  BSYNC B1 ;  /* 0x0000000000017941 */ /* 0x000fea0003800000 */
.L_x_134:
[----:B-1----:R-:W-:Y:S01]  /*3f50*/  @!P4 IMAD R3, R74, R155, R12 ;  /* 0x0000009b4a03c224 */ /* 0x002fe200078e020c */
[----:B------:R-:W-:Y:S04]  /*3f60*/  BSSY B1, `(.L_x_136) ;  /* 0x0000006000017945 */ /* 0x000fe80003800000 */
[----:B------:R1:W-:Y:S01]  /*3f70*/  @!P4 STG.E.U8 desc[UR36][R6.64+0x60], R3 ;  /* 0x000060030600c986 */ /* 0x0003e2000c101124 */
[----:B------:R-:W-:Y:S05]  /*3f80*/  @P3 BRA `(.L_x_137) ;  /* 0x00000000000c3947 */ /* 0x000fea0003800000 */
[----:B--2---:R-:W1:Y:S02]  /*3f90*/  LDG.E.U8 R157, desc[UR36][R10.64+0x61] ;  /* 0x000061240a9d7981 */ /* 0x004e64000c1e1100 */
[----:B-1----:R-:W-:-:S05]  /*3fa0*/  PRMT R3, R157, 0x8880, RZ ;  /* 0x000088809d037816 */ /* 0x002fca00000000ff */
[----:B------:R-:W-:-:S07]  /*3fb0*/  IMAD R12, R3, R156, RZ ;  /* 0x0000009c030c7224 */ /* 0x000fce00078e02ff */
.L_x_137:
[----:B------:R-:W-:Y:S05]  /*3fc0*/  BSYNC B1 ;  /* 0x0000000000017941 */ /* 0x000fea0003800000 */
.L_x_136:
[----:B------:R-:W-:Y:S01]  /*3fd0*/  @!P3 IMAD R75, R75, R155, R12 ;  /* 0x0000009b4b4bb224 */ /* 0x000fe200078e020c */
[----:B------:R-:W-:Y:S04]  /*3fe0*/  BSSY B1, `(.L_x_138) ;  /* 0x0000006000017945 */ /* 0x000fe80003800000 */
[----:B------:R0:W-:Y:S01]  /*3ff0*/  @!P3 STG.E.U8 desc[UR36][R6.64+0x61], R75 ;  /* 0x0000614b0600b986 */ /* 0x0001e2000c101124 */
[----:B------:R-:W-:Y:S05]  /*4000*/  @P5 BRA `(.L_x_139) ;  /* 0x00000000000c5947 */ /* 0x000fea0003800000 */
[----:B--2---:R-:W1:Y:S02]  /*4010*/  LDG.E.U8 R157, desc[UR36][R8.64+0x68] ;  /* 0x00006824089d7981 */ /* 0x004e64000c1e1100 */
[----:B-1----:R-:W-:-:S05]  /*4020*/  PRMT R3, R157, 0x8880, RZ ;  /* 0x000088809d037816 */ /* 0x002fca00000000ff */
[----:B------:R-:W-:-:S07]  /*4030*/  IMAD R12, R3, R156, RZ ;  /* 0x0000009c030c7224 */ /* 0x000fce00078e02ff */
.L_x_139:
[----:B------:R-:W-:Y:S05]  /*4040*/  BSYNC B1 ;  /* 0x0000000000017941 */ /* 0x000fea0003800000 */
.L_x_138:
[----:B-1----:R-:W-:Y:S01]  /*4050*/  @!P5 IMAD R3, R76, R155, R12 ;  /* 0x0000009b4c03d224 */ /* 0x002fe200078e020c */
[----:B------:R-:W-:Y:S04]  /*4060*/  BSSY B1, `(.L_x_140) ;  /* 0x0000006000017945 */ /* 0x000fe80003800000 */
[----:B------:R1:W-:Y:S01]  /*4070*/  @!P5 STG.E.U8 desc[UR36][R4.64+0x68], R3 ;  /* 0x000068030400d986 */ /* 0x0003e2000c101124 */
[----:B------:R-:W-:Y:S05]  /*4080*/  @P2 BRA `(.L_x_141) ;  /* 0x00000000000c2947 */ /* 0x000fea0003800000 */
[----:B--2---:R-:W1:Y:S02]  /*4090*/  LDG.E.U8 R157, desc[UR36][R8.64+0x69] ;  /* 0x00006924089d7981 */ /* 0x004e64000c1e1100 */
[----:B-1----:R-:W-:-:S05]  /*40a0*/  PRMT R3, R157, 0x8880, RZ ;  /* 0x000088809d037816 */ /* 0x002fca00000000ff */
[----:B------:R-:W-:-:S07]  /*40b0*/  IMAD R12, R3, R156, RZ ;  /* 0x0000009c030c7224 */ /* 0x000fce00078e02ff */
.L_x_141:
[----:B------:R-:W-:Y:S05]  /*40c0*/  BSYNC B1 ;  /* 0x0000000000017941 */ /* 0x000fea0003800000 */
.L_x_140:
        /* <DEDUP_REMOVED lines=11> */
.L_x_143:
[----:B------:R-:W-:Y:S05]  /*4180*/  BSYNC B1 ;  /* 0x0000000000017941 */ /* 0x000fea0003800000 */
.L_x_142:
[----:B-1----:R-:W-:Y:S01]  /*4190*/  @!P4 IMAD R3, R78, R155, R12 ;  /* 0x0000009b4e03c224 */ /* 0x002fe200078e020c */
[----:B------:R-:W-:Y:S04]  /*41a0*/  BSSY B1, `(.L_x_144) ;  /* 0x0000006000017945 */ /* 0x000fe80003800000 */
[----:B------:R1:W-:Y:S01]  /*41b0*/  @!P4 STG.E.U8 desc[UR36][R6.64+0x68], R3 ;  /* 0x000068030600c986 */ /* 0x0003e2000c101124 */
[----:B------:R-:W-:Y:S05]  /*41c0*/  @P3 BRA `(.L_x_145) ;  /* 0x00000000000c3947 */ /* 0x000fea0003800000 */
[----:B--2---:R-:W1:Y:S02]  /*41d0*/  LDG.E.U8 R157, desc[UR36][R10.64+0x69] ;  /* 0x000069240a9d7981 */ /* 0x004e64000c1e1100 */
[----:B-1----:R-:W-:-:S05]  /*41e0*/  PRMT R3, R157, 0x8880, RZ ;  /* 0x000088809d037816 */ /* 0x002fca00000000ff */
[----:B------:R-:W-:-:S07]  /*41f0*/  IMAD R12, R3, R156, RZ ;  /* 0x0000009c030c7224 */ /* 0x000fce00078e02ff */
.L_x_145:
[----:B------:R-:W-:Y:S05]  /*4200*/  BSYNC B1 ;  /* 0x0000000000017941 */ /* 0x000fea0003800000 */
.L_x_144:
[----:B------:R-:W-:Y:S01]  /*4210*/  @!P3 IMAD R79, R79, R155, R12 ;  /* 0x0000009b4f4fb224 */ /* 0x000fe200078e020c */
[----:B------:R-:W-:Y:S04]  /*4220*/  BSSY B1, `(.L_x_146) ;  /* 0x0000006000017945 */ /* 0x000fe80003800000 */
[----:B------:R0:W-:Y:S01]  /*4230*/  @!P3 STG.E.U8 desc[UR36][R6.64+0x69], R79 ;  /* 0x0000694f0600b986 */ /* 0x0001e2000c101124 */
[----:B------:R-:W-:Y:S05]  /*4240*/  @P5 BRA `(.L_x_147) ;  /* 0x00000000000c5947 */ /* 0x000fea0003800000 */
[----:B--2---:R-:W1:Y:S02]  /*4250*/  LDG.E.U8 R157, desc[UR36][R8.64+0x70] ;  /* 0x00007024089d7981 */ /* 0x004e64000c1e1100 */
[----:B-1----:R-:W-:-:S05]  /*4260*/  PRMT R3, R157, 0x8880, RZ ;  /* 0x000088809d037816 */ /* 0x002fca00000000ff */
[----:B------:R-:W-:-:S07]  /*4270*/  IMAD R12, R3, R156, RZ ;  /* 0x0000009c030c7224 */ /* 0x000fce00078e02ff */
.L_x_147:
[----:B------:R-:W-:Y:S05]  /*4280*/  BSYNC B1 ;  /* 0x0000000000017941 */ /* 0x000fea0003800000 */
.L_x_146:
[----:B-1----:R-:W-:Y:S01]  /*4290*/  @!P5 IMAD R3, R80, R155, R12 ;  /* 0x0000009b5003d224 */ /* 0x002fe200078e020c */
[----:B------:R-:W-:Y:S04]  /*42a0*/  BSSY B1, `(.L_x_148) ;  /* 0x0000006000017945 */ /* 0x000fe80003800000 */
[----:B------:R1:W-:Y:S01]  /*42b0*/  @!P5 STG.E.U8 desc[UR36][R4.64+0x70], R3 ;  /* 0x000070030400d986 */ /* 0x0003e2000c101124 */
[----:B------:R-:W-:Y:S05]  /*42c0*/  @P2 BRA `(.L_x_149) ;  /* 0x00000000000c2947 */ /* 0x000fea0003800000 */
[----:B--2---:R-:W1:Y:S02]  /*42d0*/  LDG.E.U8 R157, desc[UR36][R8.64+0x71] ;  /* 0x00007124089d7981 */ /* 0x004e64000c1e1100 */
[----:B-1----:R-:W-:-:S05]  /*42e0*/  PRMT R3, R157, 0x8880, RZ ;  /* 0x000088809d037816 */ /* 0x002fca00000000ff */
[----:B------:R-:W-:-:S07]  /*42f0*/  IMAD R12, R3, R156, RZ ;  /* 0x0000009c030c7224 */ /* 0x000fce00078e02ff */
.L_x_149:
[----:B------:R-:W-:Y:S05]  /*4300*/  BSYNC B1 ;  /* 0x0000000000017941 */ /* 0x000fea0003800000 */
.L_x_148:
        /* <DEDUP_REMOVED lines=11> */
.L_x_151:
[----:B------:R-:W-:Y:S05]  /*43c0*/  BSYNC B1 ;  /* 0x0000000000017941 */ /* 0x000fea0003800000 */
.L_x_150:
[----:B-1----:R-:W-:Y:S01]  /*43d0*/  @!P4 IMAD R3, R82, R155, R12 ;  /* 0x0000009b5203c224 */ /* 0x002fe200078e020c */
[----:B------:R-:W-:Y:S04]  /*43e0*/  BSSY B1, `(.L_x_152) ;  /* 0x0000006000017945 */ /* 0x000fe80003800000 */
[----:B------:R1:W-:Y:S01]  /*43f0*/  @!P4 STG.E.U8 desc[UR36][R6.64+0x70], R3 ;  /* 0x000070030600c986 */ /* 0x0003e2000c101124 */
[----:B------:R-:W-:Y:S05]  /*4400*/  @P3 BRA `(.L_x_153) ;  /* 0x00000000000c3947 */ /* 0x000fea0003800000 */
[----:B--2---:R-:W1:Y:S02]  /*4410*/  LDG.E.U8 R157, desc[UR36][R10.64+0x71] ;  /* 0x000071240a9d7981 */ /* 0x004e64000c1e1100 */
[----:B-1----:R-:W-:-:S05]  /*4420*/  PRMT R3, R157, 0x8880, RZ ;  /* 0x000088809d037816 */ /* 0x002fca00000000ff */
[----:B------:R-:W-:-:S07]  /*4430*/  IMAD R12, R3, R156, RZ ;  /* 0x0000009c030c7224 */ /* 0x000fce00078e02ff */
.L_x_153:
[----:B------:R-:W-:Y:S05]  /*4440*/  BSYNC B1 ;  /* 0x0000000000017941 */ /* 0x000fea0003800000 */
.L_x_152:
[----:B------:R-:W-:Y:S01]  /*4450*/  @!P3 IMAD R83, R83, R155, R12 ;  /* 0x0000009b5353b224 */ /* 0x000fe200078e020c */
[----:B------:R-:W-:Y:S04]  /*4460*/  BSSY B1, `(.L_x_154) ;  /* 0x0000006000017945 */ /* 0x000fe80003800000 */
[----:B------:R0:W-:Y:S01]  /*4470*/  @!P3 STG.E.U8 desc[UR36][R6.64+0x71], R83 ;  /* 0x000071530600b986 */ /* 0x0001e2000c101124 */
[----:B------:R-:W-:Y:S05]  /*4480*/  @P5 BRA `(.L_x_155) ;  /* 0x00000000000c5947 */ /* 0x000fea0003800000 */
[----:B--2---:R-:W1:Y:S02]  /*4490*/  LDG.E.U8 R157, desc[UR36][R8.64+0x78] ;  /* 0x00007824089d7981 */ /* 0x004e64000c1e1100 */
[----:B-1----:R-:W-:-:S05]  /*44a0*/  PRMT R3, R157, 0x8880, RZ ;  /* 0x000088809d037816 */ /* 0x002fca00000000ff */
[----:B------:R-:W-:-:S07]  /*44b0*/  IMAD R12, R3, R156, RZ ;  /* 0x0000009c030c7224 */ /* 0x000fce00078e02ff */
.L_x_155:
[----:B------:R-:W-:Y:S05]  /*44c0*/  BSYNC B1 ;  /* 0x0000000000017941 */ /* 0x000fea0003800000 */
.L_x_154:
[----:B-1----:R-:W-:Y:S01]  /*44d0*/  @!P5 IMAD R3, R84, R155, R12 ;  /* 0x0000009b5403d224 */ /* 0x002fe200078e020c */
[----:B------:R-:W-:Y:S04]  /*44e0*/  BSSY B1, `(.L_x_156) ;  /* 0x0000006000017945 */ /* 0x000fe80003800000 */
[----:B------:R1:W-:Y:S01]  /*44f0*/  @!P5 STG.E.U8 desc[UR36][R4.64+0x78], R3 ;  /* 0x000078030400d986 */ /* 0x0003e2000c101124 */
[----:B------:R-:W-:Y:S05]  /*4500*/  @P2 BRA `(.L_x_157) ;  /* 0x00000000000c2947 */ /* 0x000fea0003800000 */
[----:B--2---:R-:W1:Y:S02]  /*4510*/  LDG.E.U8 R157, desc[UR36][R8.64+0x79] ;  /* 0x00007924089d7981 */ /* 0x004e64000c1e1100 */
[----:B-1----:R-:W-:-:S05]  /*4520*/  PRMT R3, R157, 0x8880, RZ ;  /* 0x000088809d037816 */ /* 0x002fca00000000ff */
[----:B------:R-:W-:-:S07]  /*4530*/  IMAD R12, R3, R156, RZ ;  /* 0x0000009c030c7224 */ /* 0x000fce00078e02ff */
.L_x_157:
[----:B------:R-:W-:Y:S05]  /*4540*/  BSYNC B1 ;  /* 0x0000000000017941 */ /* 0x000fea0003800000 */
.L_x_156:
        /* <DEDUP_REMOVED lines=11> */
.L_x_159:
[----:B------:R-:W-:Y:S05]  /*4600*/  BSYNC B1 ;  /* 0x0000000000017941 */ /* 0x000fea0003800000 */
.L_x_158:
[----:B-1----:R-:W-:Y:S01]  /*4610*/  @!P4 IMAD R3, R86, R155, R12 ;  /* 0x0000009b5603c224 */ /* 0x002fe200078e020c */
[----:B------:R-:W-:Y:S04]  /*4620*/  BSSY B1, `(.L_x_160) ;  /* 0x0000006000017945 */ /* 0x000fe80003800000 */
[----:B------:R1:W-:Y:S01]  /*4630*/  @!P4 STG.E.U8 desc[UR36][R6.64+0x78], R3 ;  /* 0x000078030600c986 */ /* 0x0003e2000c101124 */
[----:B------:R-:W-:Y:S05]  /*4640*/  @P3 BRA `(.L_x_161) ;  /* 0x00000000000c3947 */ /* 0x000fea0003800000 */
[----:B--2---:R-:W1:Y:S02]  /*4650*/  LDG.E.U8 R157, desc[UR36][R10.64+0x79] ;  /* 0x000079240a9d7981 */ /* 0x004e64000c1e1100 */
[----:B-1----:R-:W-:-:S05]  /*4660*/  PRMT R3, R157, 0x8880, RZ ;  /* 0x000088809d037816 */ /* 0x002fca00000000ff */
[----:B------:R-:W-:-:S07]  /*4670*/  IMAD R12, R3, R156, RZ ;  /* 0x0000009c030c7224 */ /* 0x000fce00078e02ff */
.L_x_161:
[----:B------:R-:W-:Y:S05]  /*4680*/  BSYNC B1 ;  /* 0x0000000000017941 */ /* 0x000fea0003800000 */
.L_x_160:
[----:B------:R-:W-:Y:S01]  /*4690*/  @!P3 IMAD R87, R87, R155, R12 ;  /* 0x0000009b5757b224 */ /* 0x000fe200078e020c */
[----:B------:R-:W-:Y:S04]  /*46a0*/  BSSY B1, `(.L_x_162) ;  /* 0x0000006000017945 */ /* 0x000fe80003800000 */
[----:B------:R0:W-:Y:S01]  /*46b0*/  @!P3 STG.E.U8 desc[UR36][R6.64+0x79], R87 ;  /* 0x000079570600b986 */ /* 0x0001e2000c101124 */
[----:B------:R-:W-:Y:S05]  /*46c0*/  @P5 BRA `(.L_x_163) ;  /* 0x00000000000c5947 */ /* 0x000fea0003800000 */
[----:B--2---:R-:W1:Y:S02]  /*46d0*/  LDG.E.U8 R157, desc[UR36][R8.64+0x80] ;  /* 0x00008024089d7981 */ /* 0x004e64000c1e1100 */
[----:B-1----:R-:W-:-:S05]  /*46e0*/  PRMT R3, R157, 0x8880, RZ ;  /* 0x000088809d037816 */ /* 0x002fca00000000ff */
[----:B------:R-:W-:-:S07]  /*46f0*/  IMAD R12, R3, R156, RZ ;  /* 0x0000009c030c7224 */ /* 0x000fce00078e02ff */
.L_x_163:
[----:B------:R-:W-:Y:S05]  /*4700*/  BSYNC B1 ;  /* 0x0000000000017941 */ /* 0x000fea0003800000 */
.L_x_162:
[----:B-1----:R-:W-:Y:S01]  /*4710*/  @!P5 IMAD R3, R88, R155, R12 ;  /* 0x0000009b5803d224 */ /* 0x002fe200078e020c */
[----:B------:R-:W-:Y:S04]  /*4720*/  BSSY B1, `(.L_x_164) ;  /* 0x0000006000017945 */ /* 0x000fe80003800000 */
[----:B------:R1:W-:Y:S01]  /*4730*/  @!P5 STG.E.U8 desc[UR36][R4.64+0x80], R3 ;  /* 0x000080030400d986 */ /* 0x0003e2000c101124 */
[----:B------:R-:W-:Y:S05]  /*4740*/  @P2 BRA `(.L_x_165) ;  /* 0x00000000000c2947 */ /* 0x000fea0003800000 */
[----:B--2---:R-:W1:Y:S02]  /*4750*/  LDG.E.U8 R157, desc[UR36][R8.64+0x81] ;  /* 0x00008124089d7981 */ /* 0x004e64000c1e1100 */
[----:B-1----:R-:W-:-:S05]  /*4760*/  PRMT R3, R157, 0x8880, RZ ;  /* 0x000088809d037816 */ /* 0x002fca00000000ff */
[----:B------:R-:W-:-:S07]  /*4770*/  IMAD R12, R3, R156, RZ ;  /* 0x0000009c030c7224 */ /* 0x000fce00078e02ff */
.L_x_165:
[----:B------:R-:W-:Y:S05]  /*4780*/  BSYNC B1 ;  /* 0x0000000000017941 */ /* 0x000fea0003800000 */
.L_x_164:
        /* <DEDUP_REMOVED lines=11> */
.L_x_167:
[----:B------:R-:W-:Y:S05]  /*4840*/  BSYNC B1 ;  /* 0x0000000000017941 */ /* 0x000fea0003800000 */
.L_x_166:
[----:B-1----:R-:W-:Y:S01]  /*4850*/  @!P4 IMAD R3, R90, R155, R12 ;  /* 0x0000009b5a03c224 */ /* 0x002fe200078e020c */
[----:B------:R-:W-:Y:S04]  /*4860*/  BSSY B1, `(.L_x_168) ;  /* 0x0000006000017945 */ /* 0x000fe80003800000 */
[----:B------:R1:W-:Y:S01]  /*4870*/  @!P4 STG.E.U8 desc[UR36][R6.64+0x80], R3 ;  /* 0x000080030600c986 */ /* 0x0003e2000c101124 */
[----:B------:R-:W-:Y:S05]  /*4880*/  @P3 BRA `(.L_x_169) ;  /* 0x00000000000c3947 */ /* 0x000fea0003800000 */
[----:B--2---:R-:W1:Y:S02]  /*4890*/  LDG.E.U8 R157, desc[UR36][R10.64+0x81] ;  /* 0x000081240a9d7981 */ /* 0x004e64000c1e1100 */
[----:B-1----:R-:W-:-:S05]  /*48a0*/  PRMT R3, R157, 0x8880, RZ ;  /* 0x000088809d037816 */ /* 0x002fca00000000ff */
[----:B------:R-:W-:-:S07]  /*48b0*/  IMAD R12, R3, R156, RZ ;  /* 0x0000009c030c7224 */ /* 0x000fce00078e02ff */
.L_x_169:
[----:B------:R-:W-:Y:S05]  /*48c0*/  BSYNC B1 ;  /* 0x0000000000017941 */ /* 0x000fea0003800000 */
.L_x_168:
[----:B------:R-:W-:Y:S01]  /*48d0*/  @!P3 IMAD R91, R91, R155, R12 ;  /* 0x0000009b5b5bb224 */ /* 0x000fe200078e020c */
[----:B------:R-:W-:Y:S04]  /*48e0*/  BSSY B1, `(.L_x_170) ;  /* 0x0000006000017945 */ /* 0x000fe80003800000 */
[----:B------:R0:W-:Y:S01]  /*48f0*/  @!P3 STG.E.U8 desc[UR36][R6.64+0x81], R91 ;  /* 0x0000815b0600b986 */ /* 0x0001e2000c101124 */
[----:B------:R-:W-:Y:S05]  /*4900*/  @P5 BRA `(.L_x_171) ;  /* 0x00000000000c5947 */ /* 0x000fea0003800000 */
[----:B--2---:R-:W1:Y:S02]  /*4910*/  LDG.E.U8 R157, desc[UR36][R8.64+0x88] ;  /* 0x00008824089d7981 */ /* 0x004e64000c1e1100 */
[----:B-1----:R-:W-:-:S05]  /*4920*/  PRMT R3, R157, 0x8880, RZ ;  /* 0x000088809d037816 */ /* 0x002fca00000000ff */
[----:B------:R-:W-:-:S07]  /*4930*/  IMAD R12, R3, R156, RZ ;  /* 0x0000009c030c7224 */ /* 0x000fce00078e02ff */
.L_x_171:
[----:B------:R-:W-:Y:S05]  /*4940*/  BSYNC B1 ;  /* 0x0000000000017941 */ /* 0x000fea0003800000 */
.L_x_170:
[----:B-1----:R-:W-:Y:S01]  /*4950*/  @!P5 IMAD R3, R92, R155, R12 ;  /* 0x0000009b5c03d224 */ /* 0x002fe200078e020c */
[----:B------:R-:W-:Y:S04]  /*4960*/  BSSY B1, `(.L_x_172) ;  /* 0x0000006000017945 */ /* 0x000fe80003800000 */
[----:B------:R1:W-:Y:S01]  /*4970*/  @!P5 STG.E.U8 desc[UR36][R4.64+0x88], R3 ;  /* 0x000088030400d986 */ /* 0x0003e2000c101124 */
[----:B------:R-:W-:Y:S05]  /*4980*/  @P2 BRA `(.L_x_173) ;  /* 0x00000000000c2947 */ /* 0x000fea0003800000 */
[----:B--2---:R-:W1:Y:S02]  /*4990*/  LDG.E.U8 R157, desc[UR36][R8.64+0x89] ;  /* 0x00008924089d7981 */ /* 0x004e64000c1e1100 */
[----:B-1----:R-:W-:-:S05]  /*49a0*/  PRMT R3, R157, 0x8880, RZ ;  /* 0x000088809d037816 */ /* 0x002fca00000000ff */
[----:B------:R-:W-:-:S07]  /*49b0*/  IMAD R12, R3, R156, RZ ;  /* 0x0000009c030c7224 */ /* 0x000fce00078e02ff */
.L_x_173:
[----:B------:R-:W-:Y:S05]  /*49c0*/  BSYNC B1 ;  /* 0x0000000000017941 */ /* 0x000fea0003800000 */
.L_x_172:
        /* <DEDUP_REMOVED lines=11> */
.L_x_175:
[----:B------:R-:W-:Y:S05]  /*4a80*/  BSYNC B1 ;  /* 0x0000000000017941 */ /* 0x000fea0003800000 */
.L_x_174:
[----:B-1----:R-:W-:Y:S01]  /*4a90*/  @!P4 IMAD R3, R94, R155, R12 ;  /* 0x0000009b5e03c224 */ /* 0x002fe200078e020c */
[----:B------:R-:W-:Y:S04]  /*4aa0*/  BSSY B1, `(.L_x_176) ;  /* 0x0000006000017945 */ /* 0x000fe80003800000 */
[----:B------:R1:W-:Y:S01]  /*4ab0*/  @!P4 STG.E.U8 desc[UR36][R6.64+0x88], R3 ;  /* 0x000088030600c986 */ /* 0x0003e2000c101124 */
[----:B------:R-:W-:Y:S05]  /*4ac0*/  @P3 BRA `(.L_x_177) ;  /* 0x00000000000c3947 */ /* 0x000fea0003800000 */
[----:B--2---:R-:W1:Y:S02]  /*4ad0*/  LDG.E.U8 R157, desc[UR36][R10.64+0x89] ;  /* 0x000089240a9d7981 */ /* 0x004e64000c1e1100 */
[----:B-1----:R-:W-:-:S05]  /*4ae0*/  PRMT R3, R157, 0x8880, RZ ;  /* 0x000088809d037816 */ /* 0x002fca00000000ff */
[----:B------:R-:W-:-:S07]  /*4af0*/  IMAD R12, R3, R156, RZ ;  /* 0x0000009c030c7224 */ /* 0x000fce00078e02ff */
.L_x_177:
[----:B------:R-:W-:Y:S05]  /*4b00*/  BSYNC B1 ;  /* 0x0000000000017941 */ /* 0x000fea0003800000 */
.L_x_176:
[----:B------:R-:W-:Y:S01]  /*4b10*/  @!P3 IMAD R95, R95, R155, R12 ;  /* 0x0000009b5f5fb224 */ /* 0x000fe200078e020c */
[----:B------:R-:W-:Y:S04]  /*4b20*/  BSSY B1, `(.L_x_178) ;  /* 0x0000006000017945 */ /* 0x000fe80003800000 */
[----:B------:R0:W-:Y:S01]  /*4b30*/  @!P3 STG.E.U8 desc[UR36][R6.64+0x89], R95 ;  /* 0x0000895f0600b986 */ /* 0x0001e2000c101124 */
[----:B------:R-:W-:Y:S05]  /*4b40*/  @P5 BRA `(.L_x_179) ;  /* 0x00000000000c5947 */ /* 0x000fea0003800000 */
[----:B--2---:R-:W1:Y:S02]  /*4b50*/  LDG.E.U8 R157, desc[UR36][R8.64+0x90] ;  /* 0x00009024089d7981 */ /* 0x004e64000c1e1100 */
[----:B-1----:R-:W-:-:S05]  /*4b60*/  PRMT R3, R157, 0x8880, RZ ;  /* 0x000088809d037816 */ /* 0x002fca00000000ff */
[----:B------:R-:W-:-:S07]  /*4b70*/  IMAD R12, R3, R156, RZ ;  /* 0x0000009c030c7224 */ /* 0x000fce00078e02ff */
.L_x_179:
[----:B------:R-:W-:Y:S05]  /*4b80*/  BSYNC B1 ;  /* 0x0000000000017941 */ /* 0x000fea0003800000 */
.L_x_178:
[----:B-1----:R-:W-:Y:S01]  /*4b90*/  @!P5 IMAD R3, R96, R155, R12 ;  /* 0x0000009b6003d224 */ /* 0x002fe200078e020c */
[----:B------:R-:W-:Y:S04]  /*4ba0*/  BSSY B1, `(.L_x_180) ;  /* 0x0000006000017945 */ /* 0x000fe80003800000 */
[----:B------:R1:W-:Y:S01]  /*4bb0*/  @!P5 STG.E.U8 desc[UR36][R4.64+0x90], R3 ;  /* 0x000090030400d986 */ /* 0x0003e2000c101124 */
[----:B------:R-:W-:Y:S05]  /*4bc0*/  @P2 BRA `(.L_x_181) ;  /* 0x00000000000c2947 */ /* 0x000fea0003800000 */
[----:B--2---:R-:W1:Y:S02]  /*4bd0*/  LDG.E.U8 R157, desc[UR36][R8.64+0x91] ;  /* 0x00009124089d7981 */ /* 0x004e64000c1e1100 */
[----:B-1----:R-:W-:-:S05]  /*4be0*/  PRMT R3, R157, 0x8880, RZ ;  /* 0x000088809d037816 */ /* 0x002fca00000000ff */
[----:B------:R-:W-:-:S07]  /*4bf0*/  IMAD R12, R3, R156, RZ ;  /* 0x0000009c030c7224 */ /* 0x000fce00078e02ff */
.L_x_181:
[----:B------:R-:W-:Y:S05]  /*4c00*/  BSYNC B1 ;  /* 0x0000000000017941 */ /* 0x000fea0003800000 */
.L_x_180:
        /* <DEDUP_REMOVED lines=11> */
.L_x_183:
[----:B------:R-:W-:Y:S05]  /*4cc0*/  BSYNC B1 ;  /* 0x0000000000017941 */ /* 0x000fea0003800000 */
.L_x_182:
[----:B-1----:R-:W-:Y:S01]  /*4cd0*/  @!P4 IMAD R3, R98, R155, R12 ;  /* 0x0000009b6203c224 */ /* 0x002fe200078e020c */
[----:B------:R-:W-:Y:S04]  /*4ce0*/  BSSY B1, `(.L_x_184) ;  /* 0x0000006000017945 */ /* 0x000fe80003800000 */
[----:B------:R1:W-:Y:S01]  /*4cf0*/  @!P4 STG.E.U8 desc[UR36][R6.64+0x90], R3 ;  /* 0x000090030600c986 */ /* 0x0003e2000c101124 */
[----:B------:R-:W-:Y:S05]  /*4d00*/  @P3 BRA `(.L_x_185) ;  /* 0x00000000000c3947 */ /* 0x000fea0003800000 */
[----:B--2---:R-:W1:Y:S02]  /*4d10*/  LDG.E.U8 R157, desc[UR36][R10.64+0x91] ;  /* 0x000091240a9d7981 */ /* 0x004e64000c1e1100 */
[----:B-1----:R-:W-:-:S05]  /*4d20*/  PRMT R3, R157, 0x8880, RZ ;  /* 0x000088809d037816 */ /* 0x002fca00000000ff */
[----:B------:R-:W-:-:S07]  /*4d30*/  IMAD R12, R3, R156, RZ ;  /* 0x0000009c030c7224 */ /* 0x000fce00078e02ff */
.L_x_185:
[----:B------:R-:W-:Y:S05]  /*4d40*/  BSYNC B1 ;  /* 0x0000000000017941 */ /* 0x000fea0003800000 */
.L_x_184:
[----:B------:R-:W-:Y:S01]  /*4d50*/  @!P3 IMAD R99, R99, R155, R12 ;  /* 0x0000009b6363b224 */ /* 0x000fe200078e020c */
[----:B------:R-:W-:Y:S04]  /*4d60*/  BSSY B1, `(.L_x_186) ;  /* 0x0000006000017945 */ /* 0x000fe80003800000 */
[----:B------:R0:W-:Y:S01]  /*4d70*/  @!P3 STG.E.U8 desc[UR36][R6.64+0x91], R99 ;  /* 0x000091630600b986 */ /* 0x0001e2000c101124 */
[----:B------:R-:W-:Y:S05]  /*4d80*/  @P5 BRA `(.L_x_187) ;  /* 0x00000000000c5947 */ /* 0x000fea0003800000 */
[----:B--2---:R-:W1:Y:S02]  /*4d90*/  LDG.E.U8 R157, desc[UR36][R8.64+0x98] ;  /* 0x00009824089d7981 */ /* 0x004e64000c1e1100 */
[----:B-1----:R-:W-:-:S05]  /*4da0*/  PRMT R3, R157, 0x8880, RZ ;  /* 0x000088809d037816 */ /* 0x002fca00000000ff */
[----:B------:R-:W-:-:S07]  /*4db0*/  IMAD R12, R3, R156, RZ ;  /* 0x0000009c030c7224 */ /* 0x000fce00078e02ff */
.L_x_187:
[----:B------:R-:W-:Y:S05]  /*4dc0*/  BSYNC B1 ;  /* 0x0000000000017941 */ /* 0x000fea0003800000 */
.L_x_186:
[----:B-1----:R-:W-:Y:S01]  /*4dd0*/  @!P5 IMAD R3, R100, R155, R12 ;  /* 0x0000009b6403d224 */ /* 0x002fe200078e020c */
[----:B------:R-:W-:Y:S04]  /*4de0*/  BSSY B1, `(.L_x_188) ;  /* 0x0000006000017945 */ /* 0x000fe80003800000 */
[----:B------:R1:W-:Y:S01]  /*4df0*/  @!P5 STG.E.U8 desc[UR36][R4.64+0x98], R3 ;  /* 0x000098030400d986 */ /* 0x0003e2000c101124 */
[----:B------:R-:W-:Y:S05]  /*4e00*/  @P2 BRA `(.L_x_189) ;  /* 0x00000000000c2947 */ /* 0x000fea0003800000 */
[----:B--2---:R-:W1:Y:S02]  /*4e10*/  LDG.E.U8 R157, desc[UR36][R8.64+0x99] ;  /* 0x00009924089d7981 */ /* 0x004e64000c1e1100 */
[----:B-1----:R-:W-:-:S05]  /*4e20*/  PRMT R3, R157, 0x8880, RZ ;  /* 0x000088809d037816 */ /* 0x002fca00000000ff */
[----:B------:R-:W-:-:S07]  /*4e30*/  IMAD R12, R3, R156, RZ ;  /* 0x0000009c030c7224 */ /* 0x000fce00078e02ff */
.L_x_189:
[----:B------:R-:W-:Y:S05]  /*4e40*/  BSYNC B1 ;  /* 0x0000000000017941 */ /* 0x000fea0003800000 */
.L_x_188:
        /* <DEDUP_REMOVED lines=11> */
.L_x_191:
[----:B------:R-:W-:Y:S05]  /*4f00*/  BSYNC B1 ;  /* 0x0000000000017941 */ /* 0x000fea0003800000 */
.L_x_190:
[----:B-1----:R-:W-:Y:S01]  /*4f10*/  @!P4 IMAD R3, R102, R155, R12 ;  /* 0x0000009b6603c224 */ /* 0x002fe200078e020c */
[----:B------:R-:W-:Y:S04]  /*4f20*/  BSSY B1, `(.L_x_192) ;  /* 0x0000006000017945 */ /* 0x000fe80003800000 */
[----:B------:R1:W-:Y:S01]  /*4f30*/  @!P4 STG.E.U8 desc[UR36][R6.64+0x98], R3 ;  /* 0x000098030600c986 */ /* 0x0003e2000c101124 */
[----:B------:R-:W-:Y:S05]  /*4f40*/  @P3 BRA `(.L_x_193) ;  /* 0x00000000000c3947 */ /* 0x000fea0003800000 */
[----:B--2---:R-:W1:Y:S02]  /*4f50*/  LDG.E.U8 R157, desc[UR36][R10.64+0x99] ;  /* 0x000099240a9d7981 */ /* 0x004e64000c1e1100 */
[----:B-1----:R-:W-:-:S05]  /*4f60*/  PRMT R3, R157, 0x8880, RZ ;  /* 0x000088809d037816 */ /* 0x002fca00000000ff */
[----:B------:R-:W-:-:S07]  /*4f70*/  IMAD R12, R3, R156, RZ ;  /* 0x0000009c030c7224 */ /* 0x000fce00078e02ff */
.L_x_193:
[----:B------:R-:W-:Y:S05]  /*4f80*/  BSYNC B1 ;  /* 0x0000000000017941 */ /* 0x000fea0003800000 */
.L_x_192:
[----:B------:R-:W-:Y:S01]  /*4f90*/  @!P3 IMAD R103, R103, R155, R12 ;  /* 0x0000009b6767b224 */ /* 0x000fe200078e020c */
[----:B------:R-:W-:Y:S04]  /*4fa0*/  BSSY B1, `(.L_x_194) ;  /* 0x0000006000017945 */ /* 0x000fe80003800000 */
[----:B------:R0:W-:Y:S01]  /*4fb0*/  @!P3 STG.E.U8 desc[UR36][R6.64+0x99], R103 ;  /* 0x000099670600b986 */ /* 0x0001e2000c101124 */
[----:B------:R-:W-:Y:S05]  /*4fc0*/  @P5 BRA `(.L_x_195) ;  /* 0x00000000000c5947 */ /* 0x000fea0003800000 */
[----:B--2---:R-:W1:Y:S02]  /*4fd0*/  LDG.E.U8 R157, desc[UR36][R8.64+0xa0] ;  /* 0x0000a024089d7981 */ /* 0x004e64000c1e1100 */
[----:B-1----:R-:W-:-:S05]  /*4fe0*/  PRMT R3, R157, 0x8880, RZ ;  /* 0x000088809d037816 */ /* 0x002fca00000000ff */
[----:B------:R-:W-:-:S07]  /*4ff0*/  IMAD R12, R3, R156, RZ ;  /* 0x0000009c030c7224 */ /* 0x000fce00078e02ff */
.L_x_195:
[----:B------:R-:W-:Y:S05]  /*5000*/  BSYNC B1 ;  /* 0x0000000000017941 */ /* 0x000fea0003800000 */
.L_x_194:
[----:B-1----:R-:W-:Y:S01]  /*5010*/  @!P5 IMAD R3, R104, R155, R12 ;  /* 0x0000009b6803d224 */ /* 0x002fe200078e020c */
[----:B------:R-:W-:Y:S04]  /*5020*/  BSSY B1, `(.L_x_196) ;  /* 0x0000006000017945 */ /* 0x000fe80003800000 */
[----:B------:R1:W-:Y:S01]  /*5030*/  @!P5 STG.E.U8 desc[UR36][R4.64+0xa0], R3 ;  /* 0x0000a0030400d986 */ /* 0x0003e2000c101124 */
[----:B------:R-:W-:Y:S05]  /*5040*/  @P2 BRA `(.L_x_197) ;  /* 0x00000000000c2947 */ /* 0x000fea0003800000 */
[----:B--2---:R-:W1:Y:S02]  /*5050*/  LDG.E.U8 R157, desc[UR36][R8.64+0xa1] ;  /* 0x0000a124089d7981 */ /* 0x004e64000c1e1100 */
[----:B-1----:R-:W-:-:S05]  /*5060*/  PRMT R3, R157, 0x8880, RZ ;  /* 0x000088809d037816 */ /* 0x002fca00000000ff */
[----:B------:R-:W-:-:S07]  /*5070*/  IMAD R12, R3, R156, RZ ;  /* 0x0000009c030c7224 */ /* 0x000fce00078e02ff */
.L_x_197:
[----:B------:R-:W-:Y:S05]  /*5080*/  BSYNC B1 ;  /* 0x0000000000017941 */ /* 0x000fea0003800000 */
.L_x_196:
        /* <DEDUP_REMOVED lines=11> */
.L_x_199:
[----:B------:R-:W-:Y:S05]  /*5140*/  BSYNC B1 ;  /* 0x0000000000017941 */ /* 0x000fea0003800000 */
.L_x_198:
[----:B-1----:R-:W-:Y:S01]  /*5150*/  @!P4 IMAD R3, R106, R155, R12 ;  /* 0x0000009b6a03c224 */ /* 0x002fe200078e020c */
[----:B------:R-:W-:Y:S04]  /*5160*/  BSSY B1, `(.L_x_200) ;  /* 0x0000006000017945 */ /* 0x000fe80003800000 */
[----:B------:R1:W-:Y:S01]  /*5170*/  @!P4 STG.E.U8 desc[UR36][R6.64+0xa0], R3 ;  /* 0x0000a0030600c986 */ /* 0x0003e2000c101124 */
[----:B------:R-:W-:Y:S05]  /*5180*/  @P3 BRA `(.L_x_201) ;  /* 0x00000000000c3947 */ /* 0x000fea0003800000 */
[----:B--2---:R-:W1:Y:S02]  /*5190*/  LDG.E.U8 R157, desc[UR36][R10.64+0xa1] ;  /* 0x0000a1240a9d7981 */ /* 0x004e64000c1e1100 */
[----:B-1----:R-:W-:-:S05]  /*51a0*/  PRMT R3, R157, 0x8880, RZ ;  /* 0x000088809d037816 */ /* 0x002fca00000000ff */
[----:B------:R-:W-:-:S07]  /*51b0*/  IMAD R12, R3, R156, RZ ;  /* 0x0000009c030c7224 */ /* 0x000fce00078e02ff */
.L_x_201:
[----:B------:R-:W-:Y:S05]  /*51c0*/  BSYNC B1 ;  /* 0x0000000000017941 */ /* 0x000fea0003800000 */
.L_x_200:
[----:B------:R-:W-:Y:S01]  /*51d0*/  @!P3 IMAD R107, R107, R155, R12 ;  /* 0x0000009b6b6bb224 */ /* 0x000fe200078e020c */
[----:B------:R-:W-:Y:S04]  /*51e0*/  BSSY B1, `(.L_x_202) ;  /* 0x0000006000017945 */ /* 0x000fe80003800000 */
[----:B------:R0:W-:Y:S01]  /*51f0*/  @!P3 STG.E.U8 desc[UR36][R6.64+0xa1], R107 ;  /* 0x0000a16b0600b986 */ /* 0x0001e2000c101124 */
[----:B------:R-:W-:Y:S05]  /*5200*/  @P5 BRA `(.L_x_203) ;  /* 0x00000000000c5947 */ /* 0x000fea0003800000 */
[----:B--2---:R-:W1:Y:S02]  /*5210*/  LDG.E.U8 R157, desc[UR36][R8.64+0xa8] ;  /* 0x0000a824089d7981 */ /* 0x004e64000c1e1100 */
[----:B-1----:R-:W-:-:S05]  /*5220*/  PRMT R3, R157, 0x8880, RZ ;  /* 0x000088809d037816 */ /* 0x002fca00000000ff */
[----:B------:R-:W-:-:S07]  /*5230*/  IMAD R12, R3, R156, RZ ;  /* 0x0000009c030c7224 */ /* 0x000fce00078e02ff */
.L_x_203:
[----:B------:R-:W-:Y:S05]  /*5240*/  BSYNC B1 ;  /* 0x0000000000017941 */ /* 0x000fea0003800000 */
.L_x_202:
[----:B-1----:R-:W-:Y:S01]  /*5250*/  @!P5 IMAD R3, R108, R155, R12 ;  /* 0x0000009b6c03d224 */ /* 0x002fe200078e020c */
[----:B------:R-:W-:Y:S04]  /*5260*/  BSSY B1, `(.L_x_204) ;  /* 0x0000006000017945 */ /* 0x000fe80003800000 */
[----:B------:R1:W-:Y:S01]  /*5270*/  @!P5 STG.E.U8 desc[UR36][R4.64+0xa8], R3 ;  /* 0x0000a8030400d986 */ /* 0x0003e2000c101124 */
[----:B------:R-:W-:Y:S05]  /*5280*/  @P2 BRA `(.L_x_205) ;  /* 0x00000000000c2947 */ /* 0x000fea0003800000 */
[----:B--2---:R-:W1:Y:S02]  /*5290*/  LDG.E.U8 R157, desc[UR36][R8.64+0xa9] ;  /* 0x0000a924089d7981 */ /* 0x004e64000c1e1100 */
[----:B-1----:R-:W-:-:S05]  /*52a0*/  PRMT R3, R157, 0x8880, RZ ;  /* 0x000088809d037816 */ /* 0x002fca00000000ff */
[----:B------:R-:W-:-:S07]  /*52b0*/  IMAD R12, R3, R156, RZ ;  /* 0x0000009c030c7224 */ /* 0x000fce00078e02ff */
.L_x_205:
[----:B------:R-:W-:Y:S05]  /*52c0*/  BSYNC B1 ;  /* 0x0000000000017941 */ /* 0x000fea0003800000 */
.L_x_204:
        /* <DEDUP_REMOVED lines=11> */
.L_x_207:
[----:B------:R-:W-:Y:S05]  /*5380*/  BSYNC B1 ;  /* 0x0000000000017941 */ /* 0x000fea0003800000 */
.L_x_206:
[----:B-1----:R-:W-:Y:S01]  /*5390*/  @!P4 IMAD R3, R110, R155, R12 ;  /* 0x0000009b6e03c224 */ /* 0x002fe200078e020c */
[----:B------:R-:W-:Y:S04]  /*53a0*/  BSSY B1, `(.L_x_208) ;  /* 0x0000006000017945 */ /* 0x000fe80003800000 */
[----:B------:R1:W-:Y:S01]  /*53b0*/  @!P4 STG.E.U8 desc[UR36][R6.64+0xa8], R3 ;  /* 0x0000a8030600c986 */ /* 0x0003e2000c101124 */
[----:B------:R-:W-:Y:S05]  /*53c0*/  @P3 BRA `(.L_x_209) ;  /* 0x00000000000c3947 */ /* 0x000fea0003800000 */
[----:B--2---:R-:W1:Y:S02]  /*53d0*/  LDG.E.U8 R157, desc[UR36][R10.64+0xa9] ;  /* 0x0000a9240a9d7981 */ /* 0x004e64000c1e1100 */
[----:B-1----:R-:W-:-:S05]  /*53e0*/  PRMT R3, R157, 0x8880, RZ ;  /* 0x000088809d037816 */ /* 0x002fca00000000ff */
[----:B------:R-:W-:-:S07]  /*53f0*/  IMAD R12, R3, R156, RZ ;  /* 0x0000009c030c7224 */ /* 0x000fce00078e02ff */
.L_x_209:
[----:B------:R-:W-:Y:S05]  /*5400*/  BSYNC B1 ;  /* 0x0000000000017941 */ /* 0x000fea0003800000 */
.L_x_208:
[----:B------:R-:W-:Y:S01]  /*5410*/  @!P3 IMAD R111, R111, R155, R12 ;  /* 0x0000009b6f6fb224 */ /* 0x000fe200078e020c */
[----:B------:R-:W-:Y:S04]  /*5420*/  BSSY B1, `(.L_x_210) ;  /* 0x0000006000017945 */ /* 0x000fe80003800000 */
[----:B------:R0:W-:Y:S01]  /*5430*/  @!P3 STG.E.U8 desc[UR36][R6.64+0xa9], R111 ;  /* 0x0000a96f0600b986 */ /* 0x0001e2000c101124 */
[----:B------:R-:W-:Y:S05]  /*5440*/  @P5 BRA `(.L_x_211) ;  /* 0x00000000000c5947 */ /* 0x000fea0003800000 */
[----:B--2---:R-:W1:Y:S02]  /*5450*/  LDG.E.U8 R157, desc[UR36][R8.64+0xb0] ;  /* 0x0000b024089d7981 */ /* 0x004e64000c1e1100 */
[----:B-1----:R-:W-:-:S05]  /*5460*/  PRMT R3, R157, 0x8880, RZ ;  /* 0x000088809d037816 */ /* 0x002fca00000000ff */
[----:B------:R-:W-:-:S07]  /*5470*/  IMAD R12, R3, R156, RZ ;  /* 0x0000009c030c7224 */ /* 0x000fce00078e02ff */
.L_x_211:
[----:B------:R-:W-:Y:S05]  /*5480*/  BSYNC B1 ;  /* 0x0000000000017941 */ /* 0x000fea0003800000 */
.L_x_210:
[----:B-1----:R-:W-:Y:S01]  /*5490*/  @!P5 IMAD R3, R112, R155, R12 ;  /* 0x0000009b7003d224 */ /* 0x002fe200078e020c */
[----:B------:R-:W-:Y:S04]  /*54a0*/  BSSY B1, `(.L_x_212) ;  /* 0x0000006000017945 */ /* 0x000fe80003800000 */
[----:B------:R1:W-:Y:S01]  /*54b0*/  @!P5 STG.E.U8 desc[UR36][R4.64+0xb0], R3 ;  /* 0x0000b0030400d986 */ /* 0x0003e2000c101124 */
[----:B------:R-:W-:Y:S05]  /*54c0*/  @P2 BRA `(.L_x_213) ;  /* 0x00000000000c2947 */ /* 0x000fea0003800000 */
[----:B--2---:R-:W1:Y:S02]  /*54d0*/  LDG.E.U8 R157, desc[UR36][R8.64+0xb1] ;  /* 0x0000b124089d7981 */ /* 0x004e64000c1e1100 */
[----:B-1----:R-:W-:-:S05]  /*54e0*/  PRMT R3, R157, 0x8880, RZ ;  /* 0x000088809d037816 */ /* 0x002fca00000000ff */
[----:B------:R-:W-:-:S07]  /*54f0*/  IMAD R12, R3, R156, RZ ;  /* 0x0000009c030c7224 */ /* 0x000fce00078e02ff */
.L_x_213:
[----:B------:R-:W-:Y:S05]  /*5500*/  BSYNC B1 ;  /* 0x0000000000017941 */ /* 0x000fea0003800000 */
.L_x_212:
        /* <DEDUP_REMOVED lines=11> */
.L_x_215:
[----:B------:R-:W-:Y:S05]  /*55c0*/  BSYNC B1 ;  /* 0x0000000000017941 */ /* 0x000fea0003800000 */
.L_x_214:
[----:B-1----:R-:W-:Y:S01]  /*55d0*/  @!P4 IMAD R3, R114, R155, R12 ;  /* 0x0000009b7203c224 */ /* 0x002fe200078e020c */
[----:B------:R-:W-:Y:S04]  /*55e0*/  BSSY B1, `(.L_x_216) ;  /* 0x0000006000017945 */ /* 0x000fe80003800000 */
[----:B------:R1:W-:Y:S01]  /*55f0*/  @!P4 STG.E.U8 desc[UR36][R6.64+0xb0], R3 ;  /* 0x0000b0030600c986 */ /* 0x0003e2000c101124 */
[----:B------:R-:W-:Y:S05]  /*5600*/  @P3 BRA `(.L_x_217) ;  /* 0x00000000000c3947 */ /* 0x000fea0003800000 */
[----:B--2---:R-:W1:Y:S02]  /*5610*/  LDG.E.U8 R157, desc[UR36][R10.64+0xb1] ;  /* 0x0000b1240a9d7981 */ /* 0x004e64000c1e1100 */
[----:B-1----:R-:W-:-:S05]  /*5620*/  PRMT R3, R157, 0x8880, RZ ;  /* 0x000088809d037816 */ /* 0x002fca00000000ff */
[----:B------:R-:W-:-:S07]  /*5630*/  IMAD R12, R3, R156, RZ ;  /* 0x0000009c030c7224 */ /* 0x000fce00078e02ff */
.L_x_217:
[----:B------:R-:W-:Y:S05]  /*5640*/  BSYNC B1 ;  /* 0x0000000000017941 */ /* 0x000fea0003800000 */
.L_x_216:
[----:B------:R-:W-:Y:S01]  /*5650*/  @!P3 IMAD R115, R115, R155, R12 ;  /* 0x0000009b7373b224 */ /* 0x000fe200078e020c */
[----:B------:R-:W-:Y:S04]  /*5660*/  BSSY B1, `(.L_x_218) ;  /* 0x0000006000017945 */ /* 0x000fe80003800000 */
[----:B------:R0:W-:Y:S01]  /*5670*/  @!P3 STG.E.U8 desc[UR36][R6.64+0xb1], R115 ;  /* 0x0000b1730600b986 */ /* 0x0001e2000c101124 */
[----:B------:R-:W-:Y:S05]  /*5680*/  @P5 BRA `(.L_x_219) ;  /* 0x00000000000c5947 */ /* 0x000fea0003800000 */
[----:B--2---:R-:W1:Y:S02]  /*5690*/  LDG.E.U8 R157, desc[UR36][R8.64+0xb8] ;  /* 0x0000b824089d7981 */ /* 0x004e64000c1e1100 */
[----:B-1----:R-:W-:-:S05]  /*56a0*/  PRMT R3, R157, 0x8880, RZ ;  /* 0x000088809d037816 */ /* 0x002fca00000000ff */
[----:B------:R-:W-:-:S07]  /*56b0*/  IMAD R12, R3, R156, RZ ;  /* 0x0000009c030c7224 */ /* 0x000fce00078e02ff */
.L_x_219:
[----:B------:R-:W-:Y:S05]  /*56c0*/  BSYNC B1 ;  /* 0x0000000000017941 */ /* 0x000fea0003800000 */
.L_x_218:
[----:B-1----:R-:W-:Y:S01]  /*56d0*/  @!P5 IMAD R3, R116, R155, R12 ;  /* 0x0000009b7403d224 */ /* 0x002fe200078e020c */
[----:B------:R-:W-:Y:S04]  /*56e0*/  BSSY B1, `(.L_x_220) ;  /* 0x0000006000017945 */ /* 0x000fe80003800000 */
[----:B------:R1:W-:Y:S01]  /*56f0*/  @!P5 STG.E.U8 desc[UR36][R4.64+0xb8], R3 ;  /* 0x0000b8030400d986 */ /* 0x0003e2000c101124 */
[----:B------:R-:W-:Y:S05]  /*5700*/  @P2 BRA `(.L_x_221) ;  /* 0x00000000000c2947 */ /* 0x000fea0003800000 */
[----:B--2---:R-:W1:Y:S02]  /*5710*/  LDG.E.U8 R157, desc[UR36][R8.64+0xb9] ;  /* 0x0000b924089d7981 */ /* 0x004e64000c1e1100 */
[----:B-1----:R-:W-:-:S05]  /*5720*/  PRMT R3, R157, 0x8880, RZ ;  /* 0x000088809d037816 */ /* 0x002fca00000000ff */
[----:B------:R-:W-:-:S07]  /*5730*/  IMAD R12, R3, R156, RZ ;  /* 0x0000009c030c7224 */ /* 0x000fce00078e02ff */
.L_x_221:
[----:B------:R-:W-:Y:S05]  /*5740*/  BSYNC B1 ;  /* 0x0000000000017941 */ /* 0x000fea0003800000 */
.L_x_220:
        /* <DEDUP_REMOVED lines=11> */
.L_x_223:
[----:B------:R-:W-:Y:S05]  /*5800*/  BSYNC B1 ;  /* 0x0000000000017941 */ /* 0x000fea0003800000 */
.L_x_222:
[----:B-1----:R-:W-:Y:S01]  /*5810*/  @!P4 IMAD R3, R118, R155, R12 ;  /* 0x0000009b7603c224 */ /* 0x002fe200078e020c */
[----:B------:R-:W-:Y:S04]  /*5820*/  BSSY B1, `(.L_x_224) ;  /* 0x0000006000017945 */ /* 0x000fe80003800000 */
[----:B------:R1:W-:Y:S01]  /*5830*/  @!P4 STG.E.U8 desc[UR36][R6.64+0xb8], R3 ;  /* 0x0000b8030600c986 */ /* 0x0003e2000c101124 */
[----:B------:R-:W-:Y:S05]  /*5840*/  @P3 BRA `(.L_x_225) ;  /* 0x00000000000c3947 */ /* 0x000fea0003800000 */
[----:B--2---:R-:W1:Y:S02]  /*5850*/  LDG.E.U8 R157, desc[UR36][R10.64+0xb9] ;  /* 0x0000b9240a9d7981 */ /* 0x004e64000c1e1100 */
[----:B-1----:R-:W-:-:S05]  /*5860*/  PRMT R3, R157, 0x8880, RZ ;  /* 0x000088809d037816 */ /* 0x002fca00000000ff */
[----:B------:R-:W-:-:S07]  /*5870*/  IMAD R12, R3, R156, RZ ;  /* 0x0000009c030c7224 */ /* 0x000fce00078e02ff */
.L_x_225:
[----:B------:R-:W-:Y:S05]  /*5880*/  BSYNC B1 ;  /* 0x0000000000017941 */ /* 0x000fea0003800000 */
.L_x_224:
[----:B------:R-:W-:Y:S01]  /*5890*/  @!P3 IMAD R119, R119, R155, R12 ;  /* 0x0000009b7777b224 */ /* 0x000fe200078e020c */
[----:B------:R-:W-:Y:S04]  /*58a0*/  BSSY B1, `(.L_x_226) ;  /* 0x0000006000017945 */ /* 0x000fe80003800000 */
[----:B------:R0:W-:Y:S01]  /*58b0*/  @!P3 STG.E.U8 desc[UR36][R6.64+0xb9], R119 ;  /* 0x0000b9770600b986 */ /* 0x0001e2000c101124 */
[----:B------:R-:W-:Y:S05]  /*58c0*/  @P5 BRA `(.L_x_227) ;  /* 0x00000000000c5947 */ /* 0x000fea0003800000 */
[----:B--2---:R-:W1:Y:S02]  /*58d0*/  LDG.E.U8 R157, desc[UR36][R8.64+0xc0] ;  /* 0x0000c024089d7981 */ /* 0x004e64000c1e1100 */
[----:B-1----:R-:W-:-:S05]  /*58e0*/  PRMT R3, R157, 0x8880, RZ ;  /* 0x000088809d037816 */ /* 0x002fca00000000ff */
[----:B------:R-:W-:-:S07]  /*58f0*/  IMAD R12, R3, R156, RZ ;  /* 0x0000009c030c7224 */ /* 0x000fce00078e02ff */
.L_x_227:
[----:B------:R-:W-:Y:S05]  /*5900*/  BSYNC B1 ;  /* 0x0000000000017941 */ /* 0x000fea0003800000 */
.L_x_226:
[----:B-1----:R-:W-:Y:S01]  /*5910*/  @!P5 IMAD R3, R120, R155, R12 ;  /* 0x0000009b7803d224 */ /* 0x002fe200078e020c */
[----:B------:R-:W-:Y:S04]  /*5920*/  BSSY B1, `(.L_x_228) ;  /* 0x0000006000017945 */ /* 0x000fe80003800000 */
[----:B------:R1:W-:Y:S01]  /*5930*/  @!P5 STG.E.U8 desc[UR36][R4.64+0xc0], R3 ;  /* 0x0000c0030400d986 */ /* 0x0003e2000c101124 */
[----:B------:R-:W-:Y:S05]  /*5940*/  @P2 BRA `(.L_x_229) ;  /* 0x00000000000c2947 */ /* 0x000fea0003800000 */
[----:B--2---:R-:W1:Y:S02]  /*5950*/  LDG.E.U8 R157, desc[UR36][R8.64+0xc1] ;  /* 0x0000c124089d7981 */ /* 0x004e64000c1e1100 */
[----:B-1----:R-:W-:-:S05]  /*5960*/  PRMT R3, R157, 0x8880, RZ ;  /* 0x000088809d037816 */ /* 0x002fca00000000ff */
[----:B------:R-:W-:-:S07]  /*5970*/  IMAD R12, R3, R156, RZ ;  /* 0x0000009c030c7224 */ /* 0x000fce00078e02ff */
.L_x_229:
[----:B------:R-:W-:Y:S05]  /*5980*/  BSYNC B1 ;  /* 0x0000000000017941 */ /* 0x000fea0003800000 */
.L_x_228:
        /* <DEDUP_REMOVED lines=11> */
.L_x_231:
[----:B------:R-:W-:Y:S05]  /*5a40*/  BSYNC B1 ;  /* 0x0000000000017941 */ /* 0x000fea0003800000 */
.L_x_230:
[----:B-1----:R-:W-:Y:S01]  /*5a50*/  @!P4 IMAD R3, R122, R155, R12 ;  /* 0x0000009b7a03c224 */ /* 0x002fe200078e020c */
[----:B------:R-:W-:Y:S04]  /*5a60*/  BSSY B1, `(.L_x_232) ;  /* 0x0000006000017945 */ /* 0x000fe80003800000 */
[----:B------:R1:W-:Y:S01]  /*5a70*/  @!P4 STG.E.U8 desc[UR36][R6.64+0xc0], R3 ;  /* 0x0000c0030600c986 */ /* 0x0003e2000c101124 */
[----:B------:R-:W-:Y:S05]  /*5a80*/  @P3 BRA `(.L_x_233) ;  /* 0x00000000000c3947 */ /* 0x000fea0003800000 */
[----:B--2---:R-:W1:Y:S02]  /*5a90*/  LDG.E.U8 R157, desc[UR36][R10.64+0xc1] ;  /* 0x0000c1240a9d7981 */ /* 0x004e64000c1e1100 */
[----:B-1----:R-:W-:-:S05]  /*5aa0*/  PRMT R3, R157, 0x8880, RZ ;  /* 0x000088809d037816 */ /* 0x002fca00000000ff */
[----:B------:R-:W-:-:S07]  /*5ab0*/  IMAD R12, R3, R156, RZ ;  /* 0x0000009c030c7224 */ /* 0x000fce00078e02ff */
.L_x_233:
[----:B------:R-:W-:Y:S05]  /*5ac0*/  BSYNC B1 ;  /* 0x0000000000017941 */ /* 0x000fea0003800000 */
.L_x_232:
[----:B------:R-:W-:Y:S01]  /*5ad0*/  @!P3 IMAD R123, R123, R155, R12 ;  /* 0x0000009b7b7bb224 */ /* 0x000fe200078e020c */
[----:B------:R-:W-:Y:S04]  /*5ae0*/  BSSY B1, `(.L_x_234) ;  /* 0x0000006000017945 */ /* 0x000fe80003800000 */
[----:B------:R0:W-:Y:S01]  /*5af0*/  @!P3 STG.E.U8 desc[UR36][R6.64+0xc1], R123 ;  /* 0x0000c17b0600b986 */ /* 0x0001e2000c101124 */
[----:B------:R-:W-:Y:S05]  /*5b00*/  @P5 BRA `(.L_x_235) ;  /* 0x00000000000c5947 */ /* 0x000fea0003800000 */
[----:B--2---:R-:W1:Y:S02]  /*5b10*/  LDG.E.U8 R157, desc[UR36][R8.64+0xc8] ;  /* 0x0000c824089d7981 */ /* 0x004e64000c1e1100 */
[----:B-1----:R-:W-:-:S05]  /*5b20*/  PRMT R3, R157, 0x8880, RZ ;  /* 0x000088809d037816 */ /* 0x002fca00000000ff */
[----:B------:R-:W-:-:S07]  /*5b30*/  IMAD R12, R3, R156, RZ ;  /* 0x0000009c030c7224 */ /* 0x000fce00078e02ff */
.L_x_235:
[----:B------:R-:W-:Y:S05]  /*5b40*/  BSYNC B1 ;  /* 0x0000000000017941 */ /* 0x000fea0003800000 */
.L_x_234:
[----:B-1----:R-:W-:Y:S01]  /*5b50*/  @!P5 IMAD R3, R124, R155, R12 ;  /* 0x0000009b7c03d224 */ /* 0x002fe200078e020c */
[----:B------:R-:W-:Y:S04]  /*5b60*/  BSSY B1, `(.L_x_236) ;  /* 0x0000006000017945 */ /* 0x000fe80003800000 */
[----:B------:R1:W-:Y:S01]  /*5b70*/  @!P5 STG.E.U8 desc[UR36][R4.64+0xc8], R3 ;  /* 0x0000c8030400d986 */ /* 0x0003e2000c101124 */
[----:B------:R-:W-:Y:S05]  /*5b80*/  @P2 BRA `(.L_x_237) ;  /* 0x00000000000c2947 */ /* 0x000fea0003800000 */
[----:B--2---:R-:W1:Y:S02]  /*5b90*/  LDG.E.U8 R157, desc[UR36][R8.64+0xc9] ;  /* 0x0000c924089d7981 */ /* 0x004e64000c1e1100 */
[----:B-1----:R-:W-:-:S05]  /*5ba0*/  PRMT R3, R157, 0x8880, RZ ;  /* 0x000088809d037816 */ /* 0x002fca00000000ff */
[----:B------:R-:W-:-:S07]  /*5bb0*/  IMAD R12, R3, R156, RZ ;  /* 0x0000009c030c7224 */ /* 0x000fce00078e02ff */
.L_x_237:
[----:B------:R-:W-:Y:S05]  /*5bc0*/  BSYNC B1 ;  /* 0x0000000000017941 */ /* 0x000fea0003800000 */
.L_x_236:
        /* <DEDUP_REMOVED lines=11> */
.L_x_239:
[----:B------:R-:W-:Y:S05]  /*5c80*/  BSYNC B1 ;  /* 0x0000000000017941 */ /* 0x000fea0003800000 */
.L_x_238:
[----:B-1----:R-:W-:Y:S01]  /*5c90*/  @!P4 IMAD R3, R126, R155, R12 ;  /* 0x0000009b7e03c224 */ /* 0x002fe200078e020c */
[----:B------:R-:W-:Y:S04]  /*5ca0*/  BSSY B1, `(.L_x_240) ;  /* 0x0000006000017945 */ /* 0x000fe80003800000 */
[----:B------:R1:W-:Y:S01]  /*5cb0*/  @!P4 STG.E.U8 desc[UR36][R6.64+0xc8], R3 ;  /* 0x0000c8030600c986 */ /* 0x0003e2000c101124 */
[----:B------:R-:W-:Y:S05]  /*5cc0*/  @P3 BRA `(.L_x_241) ;  /* 0x00000000000c3947 */ /* 0x000fea0003800000 */
[----:B--2---:R-:W1:Y:S02]  /*5cd0*/  LDG.E.U8 R157, desc[UR36][R10.64+0xc9] ;  /* 0x0000c9240a9d7981 */ /* 0x004e64000c1e1100 */
[----:B-1----:R-:W-:-:S05]  /*5ce0*/  PRMT R3, R157, 0x8880, RZ ;  /* 0x000088809d037816 */ /* 0x002fca00000000ff */
[----:B------:R-:W-:-:S07]  /*5cf0*/  IMAD R12, R3, R156, RZ ;  /* 0x0000009c030c7224 */ /* 0x000fce00078e02ff */
.L_x_241:
[----:B------:R-:W-:Y:S05]  /*5d00*/  BSYNC B1 ;  /* 0x0000000000017941 */ /* 0x000fea0003800000 */
.L_x_240:
[----:B------:R-:W-:Y:S01]  /*5d10*/  @!P3 IMAD R127, R127, R155, R12 ;  /* 0x0000009b7f7fb224 */ /* 0x000fe200078e020c */
[----:B------:R-:W-:Y:S04]  /*5d20*/  BSSY B1, `(.L_x_242) ;  /* 0x0000006000017945 */ /* 0x000fe80003800000 */
[----:B------:R0:W-:Y:S01]  /*5d30*/  @!P3 STG.E.U8 desc[UR36][R6.64+0xc9], R127 ;  /* 0x0000c97f0600b986 */ /* 0x0001e2000c101124 */
[----:B------:R-:W-:Y:S05]  /*5d40*/  @P5 BRA `(.L_x_243) ;  /* 0x00000000000c5947 */ /* 0x000fea0003800000 */
[----:B--2---:R-:W1:Y:S02]  /*5d50*/  LDG.E.U8 R157, desc[UR36][R8.64+0xd0] ;  /* 0x0000d024089d7981 */ /* 0x004e64000c1e1100 */
[----:B-1----:R-:W-:-:S05]  /*5d60*/  PRMT R3, R157, 0x8880, RZ ;  /* 0x000088809d037816 */ /* 0x002fca00000000ff */
[----:B------:R-:W-:-:S07]  /*5d70*/  IMAD R12, R3, R156, RZ ;  /* 0x0000009c030c7224 */ /* 0x000fce00078e02ff */
.L_x_243:
[----:B------:R-:W-:Y:S05]  /*5d80*/  BSYNC B1 ;  /* 0x0000000000017941 */ /* 0x000fea0003800000 */
.L_x_242:
[----:B-1----:R-:W-:Y:S01]  /*5d90*/  @!P5 IMAD R3, R128, R155, R12 ;  /* 0x0000009b8003d224 */ /* 0x002fe200078e020c */
[----:B------:R-:W-:Y:S04]  /*5da0*/  BSSY B1, `(.L_x_244) ;  /* 0x0000006000017945 */ /* 0x000fe80003800000 */
[----:B------:R1:W-:Y:S01]  /*5db0*/  @!P5 STG.E.U8 desc[UR36][R4.64+0xd0], R3 ;  /* 0x0000d0030400d986 */ /* 0x0003e2000c101124 */
[----:B------:R-:W-:Y:S05]  /*5dc0*/  @P2 BRA `(.L_x_245) ;  /* 0x00000000000c2947 */ /* 0x000fea0003800000 */
[----:B--2---:R-:W1:Y:S02]  /*5dd0*/  LDG.E.U8 R157, desc[UR36][R8.64+0xd1] ;  /* 0x0000d124089d7981 */ /* 0x004e64000c1e1100 */
[----:B-1----:R-:W-:-:S05]  /*5de0*/  PRMT R3, R157, 0x8880, RZ ;  /* 0x000088809d037816 */ /* 0x002fca00000000ff */
[----:B------:R-:W-:-:S07]  /*5df0*/  IMAD R12, R3, R156, RZ ;  /* 0x0000009c030c7224 */ /* 0x000fce00078e02ff */
.L_x_245:
[----:B------:R-:W-:Y:S05]  /*5e00*/  BSYNC B1 ;  /* 0x0000000000017941 */ /* 0x000fea0003800000 */
.L_x_244:
        /* <DEDUP_REMOVED lines=11> */
.L_x_247:
[----:B------:R-:W-:Y:S05]  /*5ec0*/  BSYNC B1 ;  /* 0x0000000000017941 */ /* 0x000fea0003800000 */
.L_x_246:
[----:B-1----:R-:W-:Y:S01]  /*5ed0*/  @!P4 IMAD R3, R130, R155, R12 ;  /* 0x0000009b8203c224 */ /* 0x002fe200078e020c */
[----:B------:R-:W-:Y:S04]  /*5ee0*/  BSSY B1, `(.L_x_248) ;  /* 0x0000006000017945 */ /* 0x000fe80003800000 */
[----:B------:R1:W-:Y:S01]  /*5ef0*/  @!P4 STG.E.U8 desc[UR36][R6.64+0xd0], R3 ;  /* 0x0000d0030600c986 */ /* 0x0003e2000c101124 */
[----:B------:R-:W-:Y:S05]  /*5f00*/  @P3 BRA `(.L_x_249) ;  /* 0x00000000000c3947 */ /* 0x000fea0003800000 */
[----:B--2---:R-:W1:Y:S02]  /*5f10*/  LDG.E.U8 R157, desc[UR36][R10.64+0xd1] ;  /* 0x0000d1240a9d7981 */ /* 0x004e64000c1e1100 */
[----:B-1----:R-:W-:-:S05]  /*5f20*/  PRMT R3, R157, 0x8880, RZ ;  /* 0x000088809d037816 */ /* 0x002fca00000000ff */
[----:B------:R-:W-:-:S07]  /*5f30*/  IMAD R12, R3, R156, RZ ;  /* 0x0000009c030c7224 */ /* 0x000fce00078e02ff */
.L_x_249:
[----:B------:R-:W-:Y:S05]  /*5f40*/  BSYNC B1 ;  /* 0x0000000000017941 */ /* 0x000fea0003800000 */
.L_x_248:
[----:B------:R-:W-:Y:S01]  /*5f50*/  @!P3 IMAD R131, R131, R155, R12 ;  /* 0x0000009b8383b224 */ /* 0x000fe200078e020c */
[----:B------:R-:W-:Y:S04]  /*5f60*/  BSSY B1, `(.L_x_250) ;  /* 0x0000006000017945 */ /* 0x000fe80003800000 */
[----:B------:R0:W-:Y:S01]  /*5f70*/  @!P3 STG.E.U8 desc[UR36][R6.64+0xd1], R131 ;  /* 0x0000d1830600b986 */ /* 0x0001e2000c101124 */
[----:B------:R-:W-:Y:S05]  /*5f80*/  @P5 BRA `(.L_x_251) ;  /* 0x00000000000c5947 */ /* 0x000fea0003800000 */
[----:B--2---:R-:W1:Y:S02]  /*5f90*/  LDG.E.U8 R157, desc[UR36][R8.64+0xd8] ;  /* 0x0000d824089d7981 */ /* 0x004e64000c1e1100 */
[----:B-1----:R-:W-:-:S05]  /*5fa0*/  PRMT R3, R157, 0x8880, RZ ;  /* 0x000088809d037816 */ /* 0x002fca00000000ff */
[----:B------:R-:W-:-:S07]  /*5fb0*/  IMAD R12, R3, R156, RZ ;  /* 0x0000009c030c7224 */ /* 0x000fce00078e02ff */
.L_x_251:
[----:B------:R-:W-:Y:S05]  /*5fc0*/  BSYNC B1 ;  /* 0x0000000000017941 */ /* 0x000fea0003800000 */
.L_x_250:
[----:B-1----:R-:W-:Y:S01]  /*5fd0*/  @!P5 IMAD R3, R132, R155, R12 ;  /* 0x0000009b8403d224 */ /* 0x002fe200078e020c */
[----:B------:R-:W-:Y:S04]  /*5fe0*/  BSSY B1, `(.L_x_252) ;  /* 0x0000006000017945 */ /* 0x000fe80003800000 */
[----:B------:R1:W-:Y:S01]  /*5ff0*/  @!P5 STG.E.U8 desc[UR36][R4.64+0xd8], R3 ;  /* 0x0000d8030400d986 */ /* 0x0003e2000c101124 */
[----:B------:R-:W-:Y:S05]  /*6000*/  @P2 BRA `(.L_x_253) ;  /* 0x00000000000c2947 */ /* 0x000fea0003800000 */
[----:B--2---:R-:W1:Y:S02]  /*6010*/  LDG.E.U8 R157, desc[UR36][R8.64+0xd9] ;  /* 0x0000d924089d7981 */ /* 0x004e64000c1e1100 */
[----:B-1----:R-:W-:-:S05]  /*6020*/  PRMT R3, R157, 0x8880, RZ ;  /* 0x000088809d037816 */ /* 0x002fca00000000ff */
[----:B------:R-:W-:-:S07]  /*6030*/  IMAD R12, R3, R156, RZ ;  /* 0x0000009c030c7224 */ /* 0x000fce00078e02ff */
.L_x_253:
[----:B------:R-:W-:Y:S05]  /*6040*/  BSYNC B1 ;  /* 0x0000000000017941 */ /* 0x000fea0003800000 */
.L_x_252:
        /* <DEDUP_REMOVED lines=11> */
.L_x_255:
[----:B------:R-:W-:Y:S05]  /*6100*/  BSYNC B1 ;  /* 0x0000000000017941 */ /* 0x000fea0003800000 */
.L_x_254:
[----:B-1----:R-:W-:Y:S01]  /*6110*/  @!P4 IMAD R3, R134, R155, R12 ;  /* 0x0000009b8603c224 */ /* 0x002fe200078e020c */
[----:B------:R-:W-:Y:S04]  /*6120*/  BSSY B1, `(.L_x_256) ;  /* 0x0000006000017945 */ /* 0x000fe80003800000 */
[----:B------:R1:W-:Y:S01]  /*6130*/  @!P4 STG.E.U8 desc[UR36][R6.64+0xd8], R3 ;  /* 0x0000d8030600c986 */ /* 0x0003e2000c101124 */
[----:B------:R-:W-:Y:S05]  /*6140*/  @P3 BRA `(.L_x_257) ;  /* 0x00000000000c3947 */ /* 0x000fea0003800000 */
[----:B--2---:R-:W1:Y:S02]  /*6150*/  LDG.E.U8 R157, desc[UR36][R10.64+0xd9] ;  /* 0x0000d9240a9d7981 */ /* 0x004e64000c1e1100 */
[----:B-1----:R-:W-:-:S05]  /*6160*/  PRMT R3, R157, 0x8880, RZ ;  /* 0x000088809d037816 */ /* 0x002fca00000000ff */
[----:B------:R-:W-:-:S07]  /*6170*/  IMAD R12, R3, R156, RZ ;  /* 0x0000009c030c7224 */ /* 0x000fce00078e02ff */
.L_x_257:
[----:B------:R-:W-:Y:S05]  /*6180*/  BSYNC B1 ;  /* 0x0000000000017941 */ /* 0x000fea0003800000 */
.L_x_256:
[----:B------:R-:W-:Y:S01]  /*6190*/  @!P3 IMAD R135, R135, R155, R12 ;  /* 0x0000009b8787b224 */ /* 0x000fe200078e020c */
[----:B------:R-:W-:Y:S04]  /*61a0*/  BSSY B1, `(.L_x_258) ;  /* 0x0000006000017945 */ /* 0x000fe80003800000 */
[----:B------:R0:W-:Y:S01]  /*61b0*/  @!P3 STG.E.U8 desc[UR36][R6.64+0xd9], R135 ;  /* 0x0000d9870600b986 */ /* 0x0001e2000c101124 */
[----:B------:R-:W-:Y:S05]  /*61c0*/  @P5 BRA `(.L_x_259) ;  /* 0x00000000000c5947 */ /* 0x000fea0003800000 */
[----:B--2---:R-:W1:Y:S02]  /*61d0*/  LDG.E.U8 R157, desc[UR36][R8.64+0xe0] ;  /* 0x0000e024089d7981 */ /* 0x004e64000c1e1100 */
[----:B-1----:R-:W-:-:S05]  /*61e0*/  PRMT R3, R157, 0x8880, RZ ;  /* 0x000088809d037816 */ /* 0x002fca00000000ff */
[----:B------:R-:W-:-:S07]  /*61f0*/  IMAD R12, R3, R156, RZ ;  /* 0x0000009c030c7224 */ /* 0x000fce00078e02ff */
.L_x_259:
[----:B------:R-:W-:Y:S05]  /*6200*/  BSYNC B1 ;  /* 0x0000000000017941 */ /* 0x000fea0003800000 */
.L_x_258:
[----:B-1----:R-:W-:Y:S01]  /*6210*/  @!P5 IMAD R3, R136, R155, R12 ;  /* 0x0000009b8803d224 */ /* 0x002fe200078e020c */
[----:B------:R-:W-:Y:S04]  /*6220*/  BSSY B1, `(.L_x_260) ;  /* 0x0000006000017945 */ /* 0x000fe80003800000 */
[----:B------:R1:W-:Y:S01]  /*6230*/  @!P5 STG.E.U8 desc[UR36][R4.64+0xe0], R3 ;  /* 0x0000e0030400d986 */ /* 0x0003e2000c101124 */
[----:B------:R-:W-:Y:S05]  /*6240*/  @P2 BRA `(.L_x_261) ;  /* 0x00000000000c2947 */ /* 0x000fea0003800000 */
[----:B--2---:R-:W1:Y:S02]  /*6250*/  LDG.E.U8 R157, desc[UR36][R8.64+0xe1] ;  /* 0x0000e124089d7981 */ /* 0x004e64000c1e1100 */
[----:B-1----:R-:W-:-:S05]  /*6260*/  PRMT R3, R157, 0x8880, RZ ;  /* 0x000088809d037816 */ /* 0x002fca00000000ff */
[----:B------:R-:W-:-:S07]  /*6270*/  IMAD R12, R3, R156, RZ ;  /* 0x0000009c030c7224 */ /* 0x000fce00078e02ff */
.L_x_261:
[----:B------:R-:W-:Y:S05]  /*6280*/  BSYNC B1 ;  /* 0x0000000000017941 */ /* 0x000fea0003800000 */
.L_x_260:
        /* <DEDUP_REMOVED lines=11> */
.L_x_263:
[----:B------:R-:W-:Y:S05]  /*6340*/  BSYNC B1 ;  /* 0x0000000000017941 */ /* 0x000fea0003800000 */
.L_x_262:
[----:B-1----:R-:W-:Y:S01]  /*6350*/  @!P4 IMAD R3, R138, R155, R12 ;  /* 0x0000009b8a03c224 */ /* 0x002fe200078e020c */
[----:B------:R-:W-:Y:S04]  /*6360*/  BSSY B1, `(.L_x_264) ;  /* 0x0000006000017945 */ /* 0x000fe80003800000 */
[----:B------:R1:W-:Y:S01]  /*6370*/  @!P4 STG.E.U8 desc[UR36][R6.64+0xe0], R3 ;  /* 0x0000e0030600c986 */ /* 0x0003e2000c101124 */
[----:B------:R-:W-:Y:S05]  /*6380*/  @P3 BRA `(.L_x_265) ;  /* 0x00000000000c3947 */ /* 0x000fea0003800000 */
[----:B--2---:R-:W1:Y:S02]  /*6390*/  LDG.E.U8 R157, desc[UR36][R10.64+0xe1] ;  /* 0x0000e1240a9d7981 */ /* 0x004e64000c1e1100 */
[----:B-1----:R-:W-:-:S05]  /*63a0*/  PRMT R3, R157, 0x8880, RZ ;  /* 0x000088809d037816 */ /* 0x002fca00000000ff */
[----:B------:R-:W-:-:S07]  /*63b0*/  IMAD R12, R3, R156, RZ ;  /* 0x0000009c030c7224 */ /* 0x000fce00078e02ff */
.L_x_265:
[----:B------:R-:W-:Y:S05]  /*63c0*/  BSYNC B1 ;  /* 0x0000000000017941 */ /* 0x000fea0003800000 */
.L_x_264:
[----:B------:R-:W-:Y:S01]  /*63d0*/  @!P3 IMAD R139, R139, R155, R12 ;  /* 0x0000009b8b8bb224 */ /* 0x000fe200078e020c */
[----:B------:R-:W-:Y:S04]  /*63e0*/  BSSY B1, `(.L_x_266) ;  /* 0x0000006000017945 */ /* 0x000fe80003800000 */
[----:B------:R0:W-:Y:S01]  /*63f0*/  @!P3 STG.E.U8 desc[UR36][R6.64+0xe1], R139 ;  /* 0x0000e18b0600b986 */ /* 0x0001e2000c101124 */
[----:B------:R-:W-:Y:S05]  /*6400*/  @P5 BRA `(.L_x_267) ;  /* 0x00000000000c5947 */ /* 0x000fea0003800000 */
[----:B--2---:R-:W1:Y:S02]  /*6410*/  LDG.E.U8 R157, desc[UR36][R8.64+0xe8] ;  /* 0x0000e824089d7981 */ /* 0x004e64000c1e1100 */
[----:B-1----:R-:W-:-:S05]  /*6420*/  PRMT R3, R157, 0x8880, RZ ;  /* 0x000088809d037816 */ /* 0x002fca00000000ff */
[----:B------:R-:W-:-:S07]  /*6430*/  IMAD R12, R3, R156, RZ ;  /* 0x0000009c030c7224 */ /* 0x000fce00078e02ff */
.L_x_267:
[----:B------:R-:W-:Y:S05]  /*6440*/  BSYNC B1 ;  /* 0x0000000000017941 */ /* 0x000fea0003800000 */
.L_x_266:
[----:B-1----:R-:W-:Y:S01]  /*6450*/  @!P5 IMAD R3, R140, R155, R12 ;  /* 0x0000009b8c03d224 */ /* 0x002fe200078e020c */
[----:B------:R-:W-:Y:S04]  /*6460*/  BSSY B1, `(.L_x_268) ;  /* 0x0000006000017945 */ /* 0x000fe80003800000 */
[----:B------:R1:W-:Y:S01]  /*6470*/  @!P5 STG.E.U8 desc[UR36][R4.64+0xe8], R3 ;  /* 0x0000e8030400d986 */ /* 0x0003e2000c101124 */
[----:B------:R-:W-:Y:S05]  /*6480*/  @P2 BRA `(.L_x_269) ;  /* 0x00000000000c2947 */ /* 0x000fea0003800000 */
[----:B--2---:R-:W1:Y:S02]  /*6490*/  LDG.E.U8 R157, desc[UR36][R8.64+0xe9] ;  /* 0x0000e924089d7981 */ /* 0x004e64000c1e1100 */
[----:B-1----:R-:W-:-:S05]  /*64a0*/  PRMT R3, R157, 0x8880, RZ ;  /* 0x000088809d037816 */ /* 0x002fca00000000ff */
[----:B------:R-:W-:-:S07]  /*64b0*/  IMAD R12, R3, R156, RZ ;  /* 0x0000009c030c7224 */ /* 0x000fce00078e02ff */
.L_x_269:
[----:B------:R-:W-:Y:S05]  /*64c0*/  BSYNC B1 ;  /* 0x0000000000017941 */ /* 0x000fea0003800000 */
.L_x_268:
        /* <DEDUP_REMOVED lines=11> */
.L_x_271:
[----:B------:R-:W-:Y:S05]  /*6580*/  BSYNC B1 ;  /* 0x0000000000017941 */ /* 0x000fea0003800000 */
.L_x_270:
[----:B-1----:R-:W-:Y:S01]  /*6590*/  @!P4 IMAD R3, R142, R155, R12 ;  /* 0x0000009b8e03c224 */ /* 0x002fe200078e020c */
[----:B------:R-:W-:Y:S04]  /*65a0*/  BSSY B1, `(.L_x_272) ;  /* 0x0000006000017945 */ /* 0x000fe80003800000 */
[----:B------:R1:W-:Y:S01]  /*65b0*/  @!P4 STG.E.U8 desc[UR36][R6.64+0xe8], R3 ;  /* 0x0000e8030600c986 */ /* 0x0003e2000c101124 */
[----:B------:R-:W-:Y:S05]  /*65c0*/  @P3 BRA `(.L_x_273) ;  /* 0x00000000000c3947 */ /* 0x000fea0003800000 */
[----:B--2---:R-:W1:Y:S02]  /*65d0*/  LDG.E.U8 R157, desc[UR36][R10.64+0xe9] ;  /* 0x0000e9240a9d7981 */ /* 0x004e64000c1e1100 */
[----:B-1----:R-:W-:-:S05]  /*65e0*/  PRMT R3, R157, 0x8880, RZ ;  /* 0x000088809d037816 */ /* 0x002fca00000000ff */
[----:B------:R-:W-:-:S07]  /*65f0*/  IMAD R12, R3, R156, RZ ;  /* 0x0000009c030c7224 */ /* 0x000fce00078e02ff */
.L_x_273:
[----:B------:R-:W-:Y:S05]  /*6600*/  BSYNC B1 ;  /* 0x0000000000017941 */ /* 0x000fea0003800000 */
.L_x_272:
[----:B------:R-:W-:Y:S01]  /*6610*/  @!P3 IMAD R143, R143, R155, R12 ;  /* 0x0000009b8f8fb224 */ /* 0x000fe200078e020c */
[----:B------:R-:W-:Y:S04]  /*6620*/  BSSY B1, `(.L_x_274) ;  /* 0x0000006000017945 */ /* 0x000fe80003800000 */
[----:B------:R0:W-:Y:S01]  /*6630*/  @!P3 STG.E.U8 desc[UR36][R6.64+0xe9], R143 ;  /* 0x0000e98f0600b986 */ /* 0x0001e2000c101124 */
[----:B------:R-:W-:Y:S05]  /*6640*/  @P5 BRA `(.L_x_275) ;  /* 0x00000000000c5947 */ /* 0x000fea0003800000 */
[----:B--2---:R-:W1:Y:S02]  /*6650*/  LDG.E.U8 R157, desc[UR36][R8.64+0xf0] ;  /* 0x0000f024089d7981 */ /* 0x004e64000c1e1100 */
[----:B-1----:R-:W-:-:S05]  /*6660*/  PRMT R3, R157, 0x8880, RZ ;  /* 0x000088809d037816 */ /* 0x002fca00000000ff */
[----:B------:R-:W-:-:S07]  /*6670*/  IMAD R12, R3, R156, RZ ;  /* 0x0000009c030c7224 */ /* 0x000fce00078e02ff */
.L_x_275:
[----:B------:R-:W-:Y:S05]  /*6680*/  BSYNC B1 ;  /* 0x0000000000017941 */ /* 0x000fea0003800000 */
.L_x_274:
[----:B-1----:R-:W-:Y:S01]  /*6690*/  @!P5 IMAD R3, R144, R155, R12 ;  /* 0x0000009b9003d224 */ /* 0x002fe200078e020c */
[----:B------:R-:W-:Y:S04]  /*66a0*/  BSSY B1, `(.L_x_276) ;  /* 0x0000006000017945 */ /* 0x000fe80003800000 */
[----:B------:R1:W-:Y:S01]  /*66b0*/  @!P5 STG.E.U8 desc[UR36][R4.64+0xf0], R3 ;  /* 0x0000f0030400d986 */ /* 0x0003e2000c101124 */
[----:B------:R-:W-:Y:S05]  /*66c0*/  @P2 BRA `(.L_x_277) ;  /* 0x00000000000c2947 */ /* 0x000fea0003800000 */
[----:B--2---:R-:W1:Y:S02]  /*66d0*/  LDG.E.U8 R157, desc[UR36][R8.64+0xf1] ;  /* 0x0000f124089d7981 */ /* 0x004e64000c1e1100 */
[----:B-1----:R-:W-:-:S05]  /*66e0*/  PRMT R3, R157, 0x8880, RZ ;  /* 0x000088809d037816 */ /* 0x002fca00000000ff */
[----:B------:R-:W-:-:S07]  /*66f0*/  IMAD R12, R3, R156, RZ ;  /* 0x0000009c030c7224 */ /* 0x000fce00078e02ff */
.L_x_277:
[----:B------:R-:W-:Y:S05]  /*6700*/  BSYNC B1 ;  /* 0x0000000000017941 */ /* 0x000fea0003800000 */
.L_x_276:
[C---:B------:R-:W-:Y:S01]  /*6710*/  ISETP.LT.OR P4, PT, R0.reuse, 0xf1, !P0 ;  /* 0x000000f10000780c */ /* 0x040fe20004781670 */
[----:B------:R-:W-:Y:S01]  /*6720*/  @!P2 IMAD R145, R145, R155, R12 ;  /* 0x0000009b9191a224 */ /* 0x000fe200078e020c */
[----:B------:R-:W-:Y:S01]  /*6730*/  BSSY B1, `(.L_x_278) ;  /* 0x000000a000017945 */ /* 0x000fe20003800000 */
[C---:B------:R-:W-:Y:S02]  /*6740*/  ISETP.LT.OR P3, PT, R0.reuse, 0xf2, !P0 ;  /* 0x000000f20000780c */ /* 0x040fe40004761670 */
        /* <DEDUP_REMOVED lines=8> */
.L_x_279:
[----:B------:R-:W-:Y:S05]  /*67d0*/  BSYNC B1 ;  /* 0x0000000000017941 */ /* 0x000fea0003800000 */
.L_x_278:
[----:B-1----:R-:W-:Y:S01]  /*67e0*/  @!P4 IMAD R3, R146, R155, R12 ;  /* 0x0000009b9203c224 */ /* 0x002fe200078e020c */
[----:B------:R-:W-:Y:S04]  /*67f0*/  BSSY B1, `(.L_x_280) ;  /* 0x0000006000017945 */ /* 0x000fe80003800000 */
[----:B------:R1:W-:Y:S01]  /*6800*/  @!P4 STG.E.U8 desc[UR36][R6.64+0xf0], R3 ;  /* 0x0000f0030600c986 */ /* 0x0003e2000c101124 */
[----:B------:R-:W-:Y:S05]  /*6810*/  @P3 BRA `(.L_x_281) ;  /* 0x00000000000c3947 */ /* 0x000fea0003800000 */
[----:B--2---:R-:W1:Y:S02]  /*6820*/  LDG.E.U8 R157, desc[UR36][R10.64+0xf1] ;  /* 0x0000f1240a9d7981 */ /* 0x004e64000c1e1100 */
[----:B-1----:R-:W-:-:S05]  /*6830*/  PRMT R3, R157, 0x8880, RZ ;  /* 0x000088809d037816 */ /* 0x002fca00000000ff */
[----:B------:R-:W-:-:S07]  /*6840*/  IMAD R12, R3, R156, RZ ;  /* 0x0000009c030c7224 */ /* 0x000fce00078e02ff */
.L_x_281:
[----:B------:R-:W-:Y:S05]  /*6850*/  BSYNC B1 ;  /* 0x0000000000017941 */ /* 0x000fea0003800000 */
.L_x_280:
[----:B------:R-:W-:Y:S01]  /*6860*/  @!P3 IMAD R147, R147, R155, R12 ;  /* 0x0000009b9393b224 */ /* 0x000fe200078e020c */
[----:B------:R-:W-:Y:S04]  /*6870*/  BSSY B1, `(.L_x_282) ;  /* 0x0000006000017945 */ /* 0x000fe80003800000 */
[----:B------:R0:W-:Y:S01]  /*6880*/  @!P3 STG.E.U8 desc[UR36][R6.64+0xf1], R147 ;  /* 0x0000f1930600b986 */ /* 0x0001e2000c101124 */
[----:B------:R-:W-:Y:S05]  /*6890*/  @P2 BRA `(.L_x_283) ;  /* 0x00000000000c2947 */ /* 0x000fea0003800000 */
[----:B--2---:R-:W1:Y:S02]  /*68a0*/  LDG.E.U8 R157, desc[UR36][R8.64+0xf8] ;  /* 0x0000f824089d7981 */ /* 0x004e64000c1e1100 */
[----:B-1----:R-:W-:-:S05]  /*68b0*/  PRMT R3, R157, 0x8880, RZ ;  /* 0x000088809d037816 */ /* 0x002fca00000000ff */
[----:B------:R-:W-:-:S07]  /*68c0*/  IMAD R12, R3, R156, RZ ;  /* 0x0000009c030c7224 */ /* 0x000fce00078e02ff */
.L_x_283:
[----:B------:R-:W-:Y:S05]  /*68d0*/  BSYNC B1 ;  /* 0x0000000000017941 */ /* 0x000fea0003800000 */
.L_x_282:
[----:B-1----:R-:W-:Y:S01]  /*68e0*/  @!P2 IMAD R3, R148, R155, R12 ;  /* 0x0000009b9403a224 */ /* 0x002fe200078e020c */
[----:B------:R-:W-:Y:S04]  /*68f0*/  BSSY B1, `(.L_x_284) ;  /* 0x0000006000017945 */ /* 0x000fe80003800000 */
[----:B------:R1:W-:Y:S01]  /*6900*/  @!P2 STG.E.U8 desc[UR36][R4.64+0xf8], R3 ;  /* 0x0000f8030400a986 */ /* 0x0003e2000c101124 */
[----:B------:R-:W-:Y:S05]  /*6910*/  @P1 BRA `(.L_x_285) ;  /* 0x00000000000c1947 */ /* 0x000fea0003800000 */
[----:B--2---:R-:W1:Y:S02]  /*6920*/  LDG.E.U8 R157, desc[UR36][R8.64+0xf9] ;  /* 0x0000f924089d7981 */ /* 0x004e64000c1e1100 */
[----:B-1----:R-:W-:-:S05]  /*6930*/  PRMT R3, R157, 0x8880, RZ ;  /* 0x000088809d037816 */ /* 0x002fca00000000ff */
[----:B------:R-:W-:-:S07]  /*6940*/  IMAD R12, R3, R156, RZ ;  /* 0x0000009c030c7224 */ /* 0x000fce00078e02ff */
.L_x_285:
[----:B------:R-:W-:Y:S05]  /*6950*/  BSYNC B1 ;  /* 0x0000000000017941 */ /* 0x000fea0003800000 */
.L_x_284:
[----:B------:R-:W-:Y:S01]  /*6960*/  @!P1 IMAD R149, R149, R155, R12 ;  /* 0x0000009b95959224 */ /* 0x000fe200078e020c */
[----:B------:R-:W-:Y:S04]  /*6970*/  BSSY B1, `(.L_x_286) ;  /* 0x0000006000017945 */ /* 0x000fe80003800000 */
[----:B------:R0:W-:Y:S01]  /*6980*/  @!P1 STG.E.U8 desc[UR36][R4.64+0xf9], R149 ;  /* 0x0000f99504009986 */ /* 0x0001e2000c101124 */
[----:B------:R-:W-:Y:S05]  /*6990*/  @P5 BRA `(.L_x_287) ;  /* 0x00000000000c5947 */ /* 0x000fea0003800000 */
[----:B--2---:R-:W1:Y:S02]  /*69a0*/  LDG.E.U8 R157, desc[UR36][R10.64+0xf8] ;  /* 0x0000f8240a9d7981 */ /* 0x004e64000c1e1100 */
[----:B-1----:R-:W-:-:S05]  /*69b0*/  PRMT R3, R157, 0x8880, RZ ;  /* 0x000088809d037816 */ /* 0x002fca00000000ff */
[----:B------:R-:W-:-:S07]  /*69c0*/  IMAD R12, R3, R156, RZ ;  /* 0x0000009c030c7224 */ /* 0x000fce00078e02ff */
.L_x_287:
[----:B------:R-:W-:Y:S05]  /*69d0*/  BSYNC B1 ;  /* 0x0000000000017941 */ /* 0x000fea0003800000 */
.L_x_286:
[----:B-1----:R-:W-:Y:S01]  /*69e0*/  @!P5 IMAD R3, R150, R155, R12 ;  /* 0x0000009b9603d224 */ /* 0x002fe200078e020c */
[----:B------:R-:W-:Y:S01]  /*69f0*/  ISETP.LT.OR P0, PT, R0, 0xfa, !P0 ;  /* 0x000000fa0000780c */ /* 0x000fe20004701670 */
[----:B------:R-:W-:Y:S03]  /*6a00*/  BSSY B1, `(.L_x_288) ;  /* 0x0000006000017945 */ /* 0x000fe60003800000 */
[----:B------:R1:W-:Y:S09]  /*6a10*/  @!P5 STG.E.U8 desc[UR36][R6.64+0xf8], R3 ;  /* 0x0000f8030600d986 */ /* 0x0003f2000c101124 */
[----:B------:R-:W-:Y:S05]  /*6a20*/  @P0 BRA `(.L_x_289) ;  /* 0x00000000000c0947 */ /* 0x000fea0003800000 */
[----:B--2---:R-:W1:Y:S02]  /*6a30*/  LDG.E.U8 R157, desc[UR36][R10.64+0xf9] ;  /* 0x0000f9240a9d7981 */ /* 0x004e64000c1e1100 */
[----:B-1----:R-:W-:-:S05]  /*6a40*/  PRMT R3, R157, 0x8880, RZ ;  /* 0x000088809d037816 */ /* 0x002fca00000000ff */
[----:B------:R-:W-:-:S07]  /*6a50*/  IMAD R12, R3, R156, RZ ;  /* 0x0000009c030c7224 */ /* 0x000fce00078e02ff */
.L_x_289:
[----:B------:R-:W-:Y:S05]  /*6a60*/  BSYNC B1 ;  /* 0x0000000000017941 */ /* 0x000fea0003800000 */
.L_x_288:
[----:B------:R-:W-:Y:S01]  /*6a70*/  IMAD R151, R151, R155, R12 ;  /* 0x0000009b97977224 */ /* 0x000fe200078e020c */
[----:B------:R-:W-:Y:S06]  /*6a80*/  @P0 BRA `(.L_x_290) ;  /* 0x0000001800100947 */ /* 0x000fec0003800000 */
[----:B------:R0:W-:Y:S01]  /*6a90*/  STG.E.U8 desc[UR36][R6.64+0xf9], R151 ;  /* 0x0000f99706007986 */ /* 0x0001e2000c101124 */
[----:B------:R-:W-:Y:S05]  /*6aa0*/  BRA `(.L_x_290) ;  /* 0x0000001800087947 */ /* 0x000fea0003800000 */
.L_x_33:
[C---:B------:R-:W-:Y:S02]  /*6ab0*/  ISETP.GE.AND P1, PT, R162.reuse, 0x1, PT ;  /* 0x00000001a200780c */ /* 0x040fe40003f26270 */
[----:B------:R-:W-:Y:S02]  /*6ac0*/  ISETP.GE.AND P0, PT, R162, 0x9, PT ;  /* 0x00000009a200780c */ /* 0x000fe40003f06270 */
[C---:B------:R-:W-:Y:S02]  /*6ad0*/  ISETP.LT.OR P4, PT, R0.reuse, 0x1, !P1 ;  /* 0x000000010000780c */ /* 0x040fe40004f81670 */
[C---:B------:R-:W-:Y:S02]  /*6ae0*/  ISETP.LT.OR P3, PT, R0.reuse, 0x2, !P1 ;  /* 0x000000020000780c */ /* 0x040fe40004f61670 */
[C---:B------:R-:W-:Y:S02]  /*6af0*/  ISETP.LT.OR P2, PT, R0.reuse, 0x1, !P0 ;  /* 0x000000010000780c */ /* 0x040fe40004741670 */
[----:B------:R-:W-:-:S07]  /*6b00*/  ISETP.LT.OR P5, PT, R0, 0x2, !P0 ;  /* 0x000000020000780c */ /* 0x000fce00047a1670 */
[-C--:B------:R-:W-:Y:S02]  /*6b10*/  @!P4 IMAD R3, R24, R155.reuse, RZ ;  /* 0x0000009b1803c224 */ /* 0x080fe400078e02ff */
[-C--:B------:R-:W-:Y:S02]  /*6b20*/  @!P3 IMAD R25, R25, R155.reuse, RZ ;  /* 0x0000009b1919b224 */ /* 0x080fe400078e02ff */
[-C--:B------:R-:W-:Y:S01]  /*6b30*/  @!P2 IMAD R9, R26, R155.reuse, RZ ;  /* 0x0000009b1a09a224 */ /* 0x080fe200078e02ff */
[----:B------:R0:W-:Y:S01]  /*6b40*/  @!P4 STG.E.U8 desc[UR36][R4.64], R3 ;  /* 0x000000030400c986 */ /* 0x0001e2000c101124 */
[C---:B------:R-:W-:Y:S01]  /*6b50*/  ISETP.LT.OR P4, PT, R0.reuse, 0x9, !P1 ;  /* 0x000000090000780c */ /* 0x040fe20004f81670 */
[----:B------:R-:W-:Y:S02]  /*6b60*/  @!P5 IMAD R27, R27, R155, RZ ;  /* 0x0000009b1b1bd224 */ /* 0x000fe400078e02ff */
[----:B------:R-:W-:Y:S01]  /*6b70*/  @!P3 STG.E.U8 desc[UR36][R4.64+0x1], R25 ;  /* 0x000001190400b986 */ /* 0x000fe2000c101124 */
[----:B------:R-:W-:-:S03]  /*6b80*/  ISETP.LT.OR P3, PT, R0, 0xa, !P1 ;  /* 0x0000000a0000780c */ /* 0x000fc60004f61670 */
[----:B------:R1:W-:Y:S01]  /*6b90*/  @!P2 STG.E.U8 desc[UR36][R6.64], R9 ;  /* 0x000000090600a986 */ /* 0x0003e2000c101124 */
[----:B------:R-:W-:-:S03]  /*6ba0*/  ISETP.LT.OR P2, PT, R0, 0x9, !P0 ;  /* 0x000000090000780c */ /* 0x000fc60004741670 */
[----:B------:R-:W-:Y:S01]  /*6bb0*/  @!P5 STG.E.U8 desc[UR36][R6.64+0x1], R27 ;  /* 0x0000011b0600d986 */ /* 0x000fe2000c101124 */
[----:B------:R-:W-:Y:S01]  /*6bc0*/  ISETP.LT.OR P5, PT, R0, 0xa, !P0 ;  /* 0x0000000a0000780c */ /* 0x000fe200047a1670 */
[----:B------:R-:W-:-:S04]  /*6bd0*/  @!P4 IMAD R11, R28, R155, RZ ;  /* 0x0000009b1c0bc224 */ /* 0x000fc800078e02ff */
[-C--:B------:R-:W-:Y:S01]  /*6be0*/  @!P3 IMAD R29, R29, R155.reuse, RZ ;  /* 0x0000009b1d1db224 */ /* 0x080fe200078e02ff */
[----:B------:R-:W-:Y:S01]  /*6bf0*/  @!P4 STG.E.U8 desc[UR36][R4.64+0x8], R11 ;  /* 0x0000080b0400c986 */ /* 0x000fe2000c101124 */
[----:B------:R-:W-:Y:S02]  /*6c00*/  ISETP.LT.OR P4, PT, R0, 0x11, !P1 ;  /* 0x000000110000780c */ /* 0x000fe40004f81670 */
[-C--:B0-----:R-:W-:Y:S01]  /*6c10*/  @!P2 IMAD R3, R30, R155.reuse, RZ ;  /* 0x0000009b1e03a224 */ /* 0x081fe200078e02ff */
[----:B------:R-:W-:Y:S01]  /*6c20*/  @!P3 STG.E.U8 desc[UR36][R4.64+0x9], R29 ;  /* 0x0000091d0400b986 */ /* 0x000fe2000c101124 */
[C---:B------:R-:W-:Y:S02]  /*6c30*/  ISETP.LT.OR P3, PT, R0.reuse, 0x12, !P1 ;  /* 0x000000120000780c */ /* 0x040fe40004f61670 */
[----:B------:R-:W-:Y:S01]  /*6c40*/  @!P5 IMAD R31, R31, R155, RZ ;  /* 0x0000009b1f1fd224 */ /* 0x000fe200078e02ff */
[----:B------:R0:W-:Y:S01]  /*6c50*/  @!P2 STG.E.U8 desc[UR36][R6.64+0x8], R3 ;  /* 0x000008030600a986 */ /* 0x0001e2000c101124 */
[----:B------:R-:W-:-:S03]  /*6c60*/  ISETP.LT.OR P2, PT, R0, 0x11, !P0 ;  /* 0x000000110000780c */ /* 0x000fc60004741670 */
[----:B------:R-:W-:Y:S01]  /*6c70*/  @!P5 STG.E.U8 desc[UR36][R6.64+0x9], R31 ;  /* 0x0000091f0600d986 */ /* 0x000fe2000c101124 */
[----:B------:R-:W-:Y:S01]  /*6c80*/  ISETP.LT.OR P5, PT, R0, 0x12, !P0 ;  /* 0x000000120000780c */ /* 0x000fe200047a1670 */
[----:B-1----:R-:W-:-:S04]  /*6c90*/  @!P4 IMAD R9, R32, R155, RZ ;  /* 0x0000009b2009c224 */ /* 0x002fc800078e02ff */
        /* <DEDUP_REMOVED lines=301> */
[----:B------:R1:W-:Y:S01]  /*7f70*/  @!P4 STG.E.U8 desc[UR36][R4.64+0xd8], R11 ;  /* 0x0000d80b0400c986 */ /* 0x0003e2000c101124 */
        /* <DEDUP_REMOVED lines=13> */
[-C--:B-1----:R-:W-:Y:S01]  /*8050*/  @!P2 IMAD R11, R138, R155.reuse, RZ ;  /* 0x0000009b8a0ba224 */ /* 0x082fe200078e02ff */
[----:B------:R-:W-:Y:S01]  /*8060*/  @!P3 STG.E.U8 desc[UR36][R4.64+0xe1], R137 ;  /* 0x0000e1890400b986 */ /* 0x000fe2000c101124 */
[C---:B------:R-:W-:Y:S02]  /*8070*/  ISETP.LT.OR P3, PT, R0.reuse, 0xea, !P1 ;  /* 0x000000ea0000780c */ /* 0x040fe40004f61670 */
[----:B------:R-:W-:Y:S01]  /*8080*/  @!P5 IMAD R139, R139, R155, RZ ;  /* 0x0000009b8b8bd224 */ /* 0x000fe200078e02ff */
[----:B------:R1:W-:Y:S01]  /*8090*/  @!P2 STG.E.U8 desc[UR36][R6.64+0xe0], R11 ;  /* 0x0000e00b0600a986 */ /* 0x0003e2000c101124 */
[----:B------:R-:W-:-:S03]  /*80a0*/  ISETP.LT.OR P2, PT, R0, 0xe9, !P0 ;  /* 0x000000e90000780c */ /* 0x000fc60004741670 */
[----:B------:R-:W-:Y:S01]  /*80b0*/  @!P5 STG.E.U8 desc[UR36][R6.64+0xe1], R139 ;  /* 0x0000e18b0600d986 */ /* 0x000fe2000c101124 */
[----:B------:R-:W-:Y:S01]  /*80c0*/  ISETP.LT.OR P5, PT, R0, 0xea, !P0 ;  /* 0x000000ea0000780c */ /* 0x000fe200047a1670 */
[----:B0-----:R-:W-:-:S04]  /*80d0*/  @!P4 IMAD R3, R140, R155, RZ ;  /* 0x0000009b8c03c224 */ /* 0x001fc800078e02ff */
[-C--:B------:R-:W-:Y:S01]  /*80e0*/  @!P3 IMAD R141, R141, R155.reuse, RZ ;  /* 0x0000009b8d8db224 */ /* 0x080fe200078e02ff */
[----:B------:R0:W-:Y:S01]  /*80f0*/  @!P4 STG.E.U8 desc[UR36][R4.64+0xe8], R3 ;  /* 0x0000e8030400c986 */ /* 0x0001e2000c101124 */
[----:B------:R-:W-:Y:S02]  /*8100*/  ISETP.LT.OR P4, PT, R0, 0xf2, !P1 ;  /* 0x000000f20000780c */ /* 0x000fe40004f81670 */
[-C--:B---3--:R-:W-:Y:S01]  /*8110*/  @!P2 IMAD R9, R142, R155.reuse, RZ ;  /* 0x0000009b8e09a224 */ /* 0x088fe200078e02ff */
[----:B------:R-:W-:Y:S01]  /*8120*/  @!P3 STG.E.U8 desc[UR36][R4.64+0xe9], R141 ;  /* 0x0000e98d0400b986 */ /* 0x000fe2000c101124 */
[C---:B------:R-:W-:Y:S02]  /*8130*/  ISETP.LT.OR P3, PT, R0.reuse, 0xf1, !P1 ;  /* 0x000000f10000780c */ /* 0x040fe40004f61670 */
[----:B------:R-:W-:Y:S01]  /*8140*/  @!P5 IMAD R143, R143, R155, RZ ;  /* 0x0000009b8f8fd224 */ /* 0x000fe200078e02ff */
[----:B------:R-:W-:Y:S01]  /*8150*/  @!P2 STG.E.U8 desc[UR36][R6.64+0xe8], R9 ;  /* 0x0000e8090600a986 */ /* 0x000fe2000c101124 */
[----:B------:R-:W-:-:S03]  /*8160*/  ISETP.LT.OR P2, PT, R0, 0xf1, !P0 ;  /* 0x000000f10000780c */ /* 0x000fc60004741670 */
[----:B------:R-:W-:Y:S01]  /*8170*/  @!P5 STG.E.U8 desc[UR36][R6.64+0xe9], R143 ;  /* 0x0000e98f0600d986 */ /* 0x000fe2000c101124 */
[----:B------:R-:W-:Y:S01]  /*8180*/  ISETP.LT.OR P5, PT, R0, 0xf9, !P0 ;  /* 0x000000f90000780c */ /* 0x000fe200047a1670 */
[----:B------:R-:W-:-:S04]  /*8190*/  @!P4 IMAD R145, R145, R155, RZ ;  /* 0x0000009b9191c224 */ /* 0x000fc800078e02ff */
[-C--:B-1----:R-:W-:Y:S01]  /*81a0*/  @!P3 IMAD R11, R144, R155.reuse, RZ ;  /* 0x0000009b900bb224 */ /* 0x082fe200078e02ff */
[----:B------:R-:W-:Y:S01]  /*81b0*/  @!P4 STG.E.U8 desc[UR36][R4.64+0xf1], R145 ;  /* 0x0000f1910400c986 */ /* 0x000fe2000c101124 */
[C---:B------:R-:W-:Y:S02]  /*81c0*/  ISETP.LT.OR P4, PT, R0.reuse, 0xf2, !P0 ;  /* 0x000000f20000780c */ /* 0x040fe40004781670 */
[C---:B------:R-:W-:Y:S01]  /*81d0*/  ISETP.LT.OR P0, PT, R0.reuse, 0xfa, !P0 ;  /* 0x000000fa0000780c */ /* 0x040fe20004701670 */
[----:B------:R1:W-:Y:S01]  /*81e0*/  @!P3 STG.E.U8 desc[UR36][R4.64+0xf0], R11 ;  /* 0x0000f00b0400b986 */ /* 0x0003e2000c101124 */
[----:B------:R-:W-:Y:S01]  /*81f0*/  ISETP.LT.OR P3, PT, R0, 0xf9, !P1 ;  /* 0x000000f90000780c */ /* 0x000fe20004f61670 */
[----:B0-----:R-:W-:Y:S01]  /*8200*/  @!P2 IMAD R3, R146, R155, RZ ;  /* 0x0000009b9203a224 */ /* 0x001fe200078e02ff */
[----:B------:R-:W-:-:S04]  /*8210*/  ISETP.LT.OR P1, PT, R0, 0xfa, !P1 ;  /* 0x000000fa0000780c */ /* 0x000fc80004f21670 */
[----:B------:R0:W-:Y:S03]  /*8220*/  @!P2 STG.E.U8 desc[UR36][R6.64+0xf0], R3 ;  /* 0x0000f0030600a986 */ /* 0x0001e6000c101124 */
[-C--:B------:R-:W-:Y:S02]  /*8230*/  @!P4 IMAD R147, R147, R155.reuse, RZ ;  /* 0x0000009b9393c224 */ /* 0x080fe400078e02ff */
[-C--:B-1----:R-:W-:Y:S02]  /*8240*/  @!P5 IMAD R11, R150, R155.reuse, RZ ;  /* 0x0000009b960bd224 */ /* 0x082fe400078e02ff */
[-C--:B------:R-:W-:Y:S01]  /*8250*/  @!P3 IMAD R9, R148, R155.reuse, RZ ;  /* 0x0000009b9409b224 */ /* 0x080fe200078e02ff */
[----:B------:R0:W-:Y:S01]  /*8260*/  @!P4 STG.E.U8 desc[UR36][R6.64+0xf1], R147 ;  /* 0x0000f1930600c986 */ /* 0x0001e2000c101124 */
[-C--:B------:R-:W-:Y:S02]  /*8270*/  @!P1 IMAD R149, R149, R155.reuse, RZ ;  /* 0x0000009b95959224 */ /* 0x080fe400078e02ff */
[----:B------:R-:W-:Y:S01]  /*8280*/  @!P0 IMAD R151, R151, R155, RZ ;  /* 0x0000009b97978224 */ /* 0x000fe200078e02ff */
[----:B------:R0:W-:Y:S04]  /*8290*/  @!P3 STG.E.U8 desc[UR36][R4.64+0xf8], R9 ;  /* 0x0000f8090400b986 */ /* 0x0001e8000c101124 */
[----:B------:R0:W-:Y:S04]  /*82a0*/  @!P1 STG.E.U8 desc[UR36][R4.64+0xf9], R149 ;  /* 0x0000f99504009986 */ /* 0x0001e8000c101124 */
[----:B------:R0:W-:Y:S04]  /*82b0*/  @!P5 STG.E.U8 desc[UR36][R6.64+0xf8], R11 ;  /* 0x0000f80b0600d986 */ /* 0x0001e8000c101124 */
[----:B------:R0:W-:Y:S02]  /*82c0*/  @!P0 STG.E.U8 desc[UR36][R6.64+0xf9], R151 ;  /* 0x0000f99706008986 */ /* 0x0001e4000c101124 */
.L_x_290:
[----:B------:R-:W-:Y:S05]  /*82d0*/  BSYNC B0 ;  /* 0x0000000000007941 */ /* 0x000fea0003800000 */
.L_x_32:
[----:B------:R-:W-:Y:S01]  /*82e0*/  ULDC UR4, c[0x0][0xc] ;  /* 0x0000030000047ab9 */ /* 0x000fe20000000800 */
[----:B------:R-:W-:Y:S01]  /*82f0*/  ULDC UR5, c[0x0][0x10] ;  /* 0x0000040000057ab9 */ /* 0x000fe20000000800 */
[----:B01----:R-:W0:Y:S01]  /*8300*/  LDC R3, c[0x0][0x14] ;  /* 0x00000500ff037b82 */ /* 0x003e220000000800 */
[----:B------:R-:W-:Y:S01]  /*8310*/  UIMAD.WIDE.U32 UR4, UR4, UR5, URZ ;  /* 0x00000005040472a5 */ /* 0x000fe2000f8e003f */
[----:B------:R-:W-:Y:S01]  /*8320*/  PRMT R0, RZ, 0x7610, R0 ;  /* 0x00007610ff007816 */ /* 0x000fe20000000000 */
[----:B------:R-:W-:Y:S02]  /*8330*/  IMAD.MOV.U32 R153, RZ, RZ, -0x1 ;  /* 0xffffffffff997424 */ /* 0x000fe400078e00ff */
[----:B------:R-:W-:Y:S02]  /*8340*/  IMAD.MOV.U32 R22, RZ, RZ, -0x1 ;  /* 0xffffffffff167424 */ /* 0x000fe400078e00ff */
[----:B0-----:R-:W-:-:S04]  /*8350*/  IMAD.WIDE.U32 R16, R3, UR4, R16 ;  /* 0x0000000403107c25 */ /* 0x001fc8000f8e0010 */
[----:B------:R-:W-:Y:S01]  /*8360*/  IMAD R3, R3, UR5, RZ ;  /* 0x0000000503037c24 */ /* 0x000fe2000f8e02ff */
[----:B------:R-:W-:Y:S02]  /*8370*/  ULDC.64 UR4, c[0x0][0x650] ;  /* 0x0001940000047ab9 */ /* 0x000fe40000000a00 */
[----:B------:R-:W-:Y:S01]  /*8380*/  ISETP.GE.U32.AND P0, PT, R16, UR4, PT ;  /* 0x0000000410007c0c */ /* 0x000fe2000bf06070 */
[----:B------:R-:W-:-:S05]  /*8390*/  IMAD.IADD R17, R17, 0x1, R3 ;  /* 0x0000000111117824 */ /* 0x000fca00078e0203 */
[----:B------:R-:W-:-:S13]  /*83a0*/  ISETP.GE.U32.AND.EX P0, PT, R17, UR5, PT, P0 ;  /* 0x0000000511007c0c */ /* 0x000fda000bf06100 */
[----:B------:R-:W-:Y:S05]  /*83b0*/  @P0 BRA `(.L_x_291) ;  /* 0x0000000400640947 */ /* 0x000fea0003800000 */
[----:B------:R-:W0:Y:S01]  /*83c0*/  S2R R12, SR_CTAID.X ;  /* 0x00000000000c7919 */ /* 0x000e220000002500 */
[----:B------:R-:W1:Y:S01]  /*83d0*/  LDC.64 R10, c[0x0][0x628] ;  /* 0x00018a00ff0a7b82 */ /* 0x000e620000000a00 */
[----:B------:R-:W-:Y:S01]  /*83e0*/  ULDC UR4, c[0x0][0x150] ;  /* 0x0000540000047ab9 */ /* 0x000fe20000000800 */
[----:B------:R-:W-:Y:S01]  /*83f0*/  IMAD.MOV.U32 R8, RZ, RZ, R16 ;  /* 0x000000ffff087224 */ /* 0x000fe200078e0010 */
[----:B------:R-:W0:Y:S01]  /*8400*/  S2R R24, SR_CTAID.Y ;  /* 0x0000000000187919 */ /* 0x000e220000002600 */
[----:B------:R-:W-:-:S04]  /*8410*/  IMAD.MOV.U32 R9, RZ, RZ, R17 ;  /* 0x000000ffff097224 */ /* 0x000fc800078e0011 */
[----:B------:R-:W2:Y:S08]  /*8420*/  LDC R21, c[0x0][0x144] ;  /* 0x00005100ff157b82 */ /* 0x000eb00000000800 */
[----:B------:R-:W2:Y:S08]  /*8430*/  LDC R0, c[0x0][0x630] ;  /* 0x00018c00ff007b82 */ /* 0x000eb00000000800 */
[----:B------:R-:W2:Y:S01]  /*8440*/  LDC.64 R14, c[0x0][0x620] ;  /* 0x00018800ff0e7b82 */ /* 0x000ea20000000a00 */
[----:B-1----:R-:W-:-:S04]  /*8450*/  ISETP.NE.U32.AND P0, PT, R10, RZ, PT ;  /* 0x000000ff0a00720c */ /* 0x002fc80003f05070 */
[----:B------:R-:W-:Y:S02]  /*8460*/  ISETP.NE.AND.EX P0, PT, R11, RZ, PT, P0 ;  /* 0x000000ff0b00720c */ /* 0x000fe40003f05300 */
[----:B0-----:R-:W-:-:S05]  /*8470*/  I2FP.F32.U32 R3, R12 ;  /* 0x0000000c00037245 */ /* 0x001fca0000201000 */
[----:B------:R-:W-:-:S04]  /*8480*/  FMUL R3, R3, UR4 ;  /* 0x0000000403037c20 */ /* 0x000fc80008400000 */
[----:B------:R0:W1:Y:S02]  /*8490*/  F2I.U32.TRUNC.NTZ R20, R3 ;  /* 0x0000000300147305 */ /* 0x000064000020f000 */
[----:B------:R-:W-:Y:S05]  /*84a0*/  @!P0 BRA `(.L_x_292) ;  /* 0x0000000000288947 */ /* 0x000fea0003800000 */
[----:B0-----:R-:W0:Y:S02]  /*84b0*/  LDC R3, c[0x0][0x634] ;  /* 0x00018d00ff037b82 */ /* 0x001e240000000800 */
[----:B0-----:R-:W-:-:S05]  /*84c0*/  IADD3 R3, P0, R16, R3, RZ ;  /* 0x0000000310037210 */ /* 0x001fca0007f1e0ff */
[----:B------:R-:W-:-:S04]  /*84d0*/  IMAD.X R13, RZ, RZ, R17, P0 ;  /* 0x000000ffff0d7224 */ /* 0x000fc800000e0611 */
[----:B---3--:R-:W-:-:S04]  /*84e0*/  IMAD.WIDE.U32 R4, R13, R10, RZ ;  /* 0x0000000a0d047225 */ /* 0x008fc800078e00ff */
[----:B----4-:R-:W-:-:S04]  /*84f0*/  IMAD.WIDE.U32 R6, P0, R3, R11, R4 ;  /* 0x0000000b03067225 */ /* 0x010fc80007800004 */
[----:B------:R-:W-:-:S04]  /*8500*/  IMAD.WIDE.U32 R4, R3, R10, RZ ;  /* 0x0000000a03047225 */ /* 0x000fc800078e00ff */
[----:B------:R-:W-:Y:S01]  /*8510*/  IMAD.X R9, RZ, RZ, RZ, P0 ;  /* 0x000000ffff097224 */ /* 0x000fe200000e06ff */
[----:B------:R-:W-:Y:S01]  /*8520*/  IADD3 RZ, P0, R5, R6, RZ ;  /* 0x0000000605ff7210 */ /* 0x000fe20007f1e0ff */
[----:B------:R-:W-:-:S04]  /*8530*/  IMAD.MOV.U32 R8, RZ, RZ, R7 ;  /* 0x000000ffff087224 */ /* 0x000fc800078e0007 */
[----:B------:R-:W-:-:S08]  /*8540*/  IMAD.WIDE.U32.X R8, R13, R11, R8, P0 ;  /* 0x0000000b0d087225 */ /* 0x000fd000000e0408 */
.L_x_292:
[----:B------:R-:W3:Y:S01]  /*8550*/  LDC.64 R28, c[0x0][0x640] ;  /* 0x00019000ff1c7b82 */ /* 0x000ee20000000a00 */
[-CC-:B--2---:R-:W-:Y:S01]  /*8560*/  SHF.R.U64 R22, R8, R0.reuse, R9.reuse ;  /* 0x0000000008167219 */ /* 0x184fe20000001209 */
[----:B-1----:R-:W-:Y:S01]  /*8570*/  IMAD.MOV R20, RZ, RZ, -R20 ;  /* 0x000000ffff147224 */ /* 0x002fe200078e0a14 */
[----:B------:R-:W-:Y:S01]  /*8580*/  SHF.R.U32.HI R0, RZ, R0, R9 ;  /* 0x00000000ff007219 */ /* 0x000fe20000011609 */
[----:B------:R-:W-:Y:S01]  /*8590*/  ULDC UR4, c[0x0][0x154] ;  /* 0x0000550000047ab9 */ /* 0x000fe20000000800 */
[----:B0-----:R-:W-:Y:S01]  /*85a0*/  IADD3 R3, P0, RZ, -R22, RZ ;  /* 0x80000016ff037210 */ /* 0x001fe20007f1e0ff */
[----:B------:R-:W-:Y:S02]  /*85b0*/  IMAD R21, R21, R20, R12 ;  /* 0x0000001415157224 */ /* 0x000fe400078e020c */
[----:B----4-:R-:W0:Y:S01]  /*85c0*/  LDC R6, c[0x0][0x618] ;  /* 0x00018600ff067b82 */ /* 0x010e220000000800 */
[----:B------:R-:W-:Y:S02]  /*85d0*/  IMAD.MOV.U32 R7, RZ, RZ, 0x1 ;  /* 0x00000001ff077424 */ /* 0x000fe400078e00ff */
[----:B---3--:R-:W-:-:S04]  /*85e0*/  IMAD.X R5, RZ, RZ, ~R0, P0 ;  /* 0x000000ffff057224 */ /* 0x008fc800000e0e00 */
[-C--:B------:R-:W-:Y:S01]  /*85f0*/  IMAD R0, R5, R14.reuse, RZ ;  /* 0x0000000e05007224 */ /* 0x080fe200078e02ff */
[----:B------:R-:W1:Y:S01]  /*8600*/  LDC R8, c[0x0][0x608] ;  /* 0x00018200ff087b82 */ /* 0x000e620000000800 */
[----:B------:R-:W-:-:S04]  /*8610*/  IMAD.WIDE.U32 R4, R3, R14, R16 ;  /* 0x0000000e03047225 */ /* 0x000fc800078e0010 */
[----:B------:R-:W-:Y:S01]  /*8620*/  IMAD R3, R3, R15, R0 ;  /* 0x0000000f03037224 */ /* 0x000fe200078e0200 */
[----:B------:R-:W-:Y:S02]  /*8630*/  I2FP.F32.U32 R0, R24 ;  /* 0x0000001800007245 */ /* 0x000fe40000201000 */
[----:B------:R-:W2:Y:S01]  /*8640*/  LDC R26, c[0x0][0x658] ;  /* 0x00019600ff1a7b82 */ /* 0x000ea20000000800 */
[----:B------:R-:W-:Y:S01]  /*8650*/  IMAD.IADD R3, R5, 0x1, R3 ;  /* 0x0000000105037824 */ /* 0x000fe200078e0203 */
[----:B------:R-:W-:Y:S01]  /*8660*/  ISETP.NE.U32.AND P0, PT, R28, RZ, PT ;  /* 0x000000ff1c00720c */ /* 0x000fe20003f05070 */
[----:B------:R-:W-:Y:S01]  /*8670*/  FMUL R0, R0, UR4 ;  /* 0x0000000400007c20 */ /* 0x000fe20008400000 */
[----:B------:R-:W-:Y:S02]  /*8680*/  IMAD.MOV.U32 R5, RZ, RZ, -0x1 ;  /* 0xffffffffff057424 */ /* 0x000fe400078e00ff */
[----:B------:R-:W-:Y:S01]  /*8690*/  ISETP.NE.AND.EX P0, PT, R29, RZ, PT, P0 ;  /* 0x000000ff1d00720c */ /* 0x000fe20003f05300 */
[----:B------:R3:W4:Y:S01]  /*86a0*/  F2I.U32.TRUNC.NTZ R13, R0 ;  /* 0x00000000000d7305 */ /* 0x000722000020f000 */
[----:B------:R-:W3:Y:S01]  /*86b0*/  LDC R15, c[0x0][0x148] ;  /* 0x00005200ff0f7b82 */ /* 0x000ee20000000800 */
[----:B0-----:R-:W-:-:S02]  /*86c0*/  SHF.R.U64 R12, R4, R6, R3 ;  /* 0x00000006040c7219 */ /* 0x001fc40000001203 */
[----:B------:R-:W-:-:S05]  /*86d0*/  SHF.R.U32.HI R3, RZ, R6, R3 ;  /* 0x00000006ff037219 */ /* 0x000fca0000011603 */
[----:B------:R-:W0:Y:S01]  /*86e0*/  LDC R20, c[0x0][0x600] ;  /* 0x00018000ff147b82 */ /* 0x000e220000000800 */
[-CC-:B-1----:R-:W-:Y:S02]  /*86f0*/  SHF.R.U64 R10, R12, R8.reuse, R3.reuse ;  /* 0x000000080c0a7219 */ /* 0x182fe40000001203 */
[----:B------:R-:W-:-:S05]  /*8700*/  SHF.R.U32.HI R3, RZ, R8, R3 ;  /* 0x00000008ff037219 */ /* 0x000fca0000011603 */
[----:B------:R-:W1:Y:S01]  /*8710*/  LDC R27, c[0x0][0x648] ;  /* 0x00019200ff1b7b82 */ /* 0x000e620000000800 */
[-C--:B--2---:R-:W-:Y:S02]  /*8720*/  SHF.L.U32 R4, R5, R26.reuse, RZ ;  /* 0x0000001a05047219 */ /* 0x084fe400000006ff */
[--C-:B------:R-:W-:Y:S02]  /*8730*/  SHF.R.U64 R14, R10, R26, R3.reuse ;  /* 0x0000001a0a0e7219 */ /* 0x100fe40000001203 */
[----:B------:R-:W-:Y:S02]  /*8740*/  LOP3.LUT R25, RZ, R4, RZ, 0x33, !PT ;  /* 0x00000004ff197212 */ /* 0x000fe400078e33ff */
[-C--:B------:R-:W-:Y:S01]  /*8750*/  SHF.R.U32.HI R5, RZ, R26.reuse, R3 ;  /* 0x0000001aff057219 */ /* 0x080fe20000011603 */
[----:B------:R-:W2:Y:S01]  /*8760*/  LDC R30, c[0x0][0x638] ;  /* 0x00018e00ff1e7b82 */ /* 0x000ea20000000800 */
[----:B------:R-:W-:Y:S01]  /*8770*/  SHF.L.U32 R154, R7, R26, RZ ;  /* 0x0000001a079a7219 */ /* 0x000fe200000006ff */
[----:B------:R-:W-:-:S06]  /*8780*/  IMAD.MOV.U32 R4, RZ, RZ, R14 ;  /* 0x000000ffff047224 */ /* 0x000fcc00078e000e */
[----:B------:R-:W0:Y:S01]  /*8790*/  LDC R31, c[0x0][0x610] ;  /* 0x00018400ff1f7b82 */ /* 0x000e220000000800 */
[----:B----4-:R-:W-:Y:S05]  /*87a0*/  @!P0 BRA `(.L_x_293) ;  /* 0x0000000000288947 */ /* 0x010fea0003800000 */
        /* <DEDUP_REMOVED lines=10> */
.L_x_293:
[----:B------:R-:W-:Y:S01]  /*8850*/  ISETP.NE.AND P0, PT, R2, 0x1, PT ;  /* 0x000000010200780c */ /* 0x000fe20003f05270 */
[----:B0-----:R-:W-:Y:S01]  /*8860*/  VIADD R7, R20, 0xffffffff ;  /* 0xffffffff14077836 */ /* 0x001fe20000000000 */
[----:B-1-3--:R-:W-:Y:S01]  /*8870*/  SHF.R.U64 R0, R4, R27, R5 ;  /* 0x0000001b04007219 */ /* 0x00afe20000001205 */
[----:B------:R-:W-:Y:S01]  /*8880*/  IMAD.MOV R13, RZ, RZ, -R13 ;  /* 0x000000ffff0d7224 */ /* 0x000fe200078e0a0d */
[----:B------:R-:W-:Y:S01]  /*8890*/  LOP3.LUT R5, R10, R25, RZ, 0xc0, !PT ;  /* 0x000000190a057212 */ /* 0x000fe200078ec0ff */
[----:B------:R-:W-:Y:S02]  /*88a0*/  IMAD.MOV.U32 R4, RZ, RZ, 0x1 ;  /* 0x00000001ff047424 */ /* 0x000fe400078e00ff */
[----:B------:R-:W-:Y:S02]  /*88b0*/  IMAD.MOV R3, RZ, RZ, -R0 ;  /* 0x000000ffff037224 */ /* 0x000fe400078e0a00 */
[----:B------:R-:W-:Y:S01]  /*88c0*/  IMAD R154, R154, R0, R5 ;  /* 0x000000009a9a7224 */ /* 0x000fe200078e0205 */
[----:B------:R-:W-:Y:S01]  /*88d0*/  LOP3.LUT R5, R12, R7, RZ, 0xc0, !PT ;  /* 0x000000070c057212 */ /* 0x000fe200078ec0ff */
[----:B--2---:R-:W-:-:S02]  /*88e0*/  IMAD R0, R3, R30, R14 ;  /* 0x0000001e03007224 */ /* 0x004fc400078e020e */
[----:B------:R-:W-:Y:S02]  /*88f0*/  @P0 IMAD R21, R15, R13, R24 ;  /* 0x0000000d0f150224 */ /* 0x000fe400078e0218 */
[----:B------:R-:W-:Y:S01]  /*8900*/  IMAD R3, R0, R20, R5 ;  /* 0x0000001400037224 */ /* 0x000fe200078e0205 */
[----:B------:R-:W-:Y:S01]  /*8910*/  PRMT R0, R4, 0x7610, R0 ;  /* 0x0000761004007816 */ /* 0x000fe20000000000 */
[----:B------:R-:W-:-:S05]  /*8920*/  IMAD R154, R154, R31, R21 ;  /* 0x0000001f9a9a7224 */ /* 0x000fca00078e0215 */
[----:B------:R-:W-:Y:S02]  /*8930*/  SEL R153, R3, R154, !P0 ;  /* 0x0000009a03997207 */ /* 0x000fe40004000000 */
[----:B------:R-:W-:-:S07]  /*8940*/  SEL R154, R154, R3, !P0 ;  /* 0x000000039a9a7207 */ /* 0x000fce0004000000 */
.L_x_291:
[----:B------:R-:W-:-:S13]  /*8950*/  LOP3.LUT P0, RZ, R0, 0xff, RZ, 0xc0, !PT ;  /* 0x000000ff00ff7812 */ /* 0x000fda000780c0ff */
[----:B------:R-:W-:Y:S05]  /*8960*/  @P0 BRA `(.L_x_294) ;  /* 0xffffff8800200947 */ /* 0x000fea000383ffff */
[----:B------:R-:W-:Y:S05]  /*8970*/  EXIT ;  /* 0x000000000000794d */ /* 0x000fea0003800000 */
.L_x_7:
[----:B0-----:R-:W-:Y:S01]  /*8980*/  ULDC.64 UR4, c[0x0][0x650] ;  /* 0x0001940000047ab9 */ /* 0x001fe20000000a00 */
        /* <DEDUP_REMOVED lines=25> */
.L_x_296:
[----:B------:R-:W0:Y:S01]  /*8b20*/  LDC.64 R28, c[0x0][0x640] ;  /* 0x00019000ff1c7b82 */ /* 0x000e220000000a00 */
[-CC-:B------:R-:W-:Y:S01]  /*8b30*/  SHF.R.U64 R22, R12, R6.reuse, R13.reuse ;  /* 0x000000060c167219 */ /* 0x180fe2000000120d */
[----:B------:R-:W-:Y:S01]  /*8b40*/  IMAD.MOV.U32 R30, RZ, RZ, 0x1 ;  /* 0x00000001ff1e7424 */ /* 0x000fe200078e00ff */
[----:B------:R-:W-:Y:S02]  /*8b50*/  SHF.R.U32.HI R6, RZ, R6, R13 ;  /* 0x00000006ff067219 */ /* 0x000fe4000001160d */
        /* <DEDUP_REMOVED lines=8> */
[----:B------:R-:W-:Y:S01]  /*8be0*/  IMAD.IADD R9, R9, 0x1, R11 ;  /* 0x0000000109097824 */ /* 0x000fe200078e020b */
[----:B0-----:R-:W-:-:S04]  /*8bf0*/  ISETP.NE.U32.AND P0, PT, R28, RZ, PT ;  /* 0x000000ff1c00720c */ /* 0x001fc80003f05070 */
[----:B------:R-:W-:Y:S02]  /*8c00*/  ISETP.NE.AND.EX P0, PT, R29, RZ, PT, P0 ;  /* 0x000000ff1d00720c */ /* 0x000fe40003f05300 */
[----:B------:R-:W0:Y:S01]  /*8c10*/  LDC R20, c[0x0][0x600] ;  /* 0x00018000ff147b82 */ /* 0x000e220000000800 */
[-CC-:B-1----:R-:W-:Y:S01]  /*8c20*/  SHF.R.U64 R14, R8, R10.reuse, R9.reuse ;  /* 0x0000000a080e7219 */ /* 0x182fe20000001209 */
[----:B------:R-:W-:Y:S01]  /*8c30*/  IMAD.MOV.U32 R8, RZ, RZ, -0x1 ;  /* 0xffffffffff087424 */ /* 0x000fe200078e00ff */
[----:B------:R-:W-:-:S05]  /*8c40*/  SHF.R.U32.HI R9, RZ, R10, R9 ;  /* 0x0000000aff097219 */ /* 0x000fca0000011609 */
[----:B------:R-:W1:Y:S01]  /*8c50*/  LDC R26, c[0x0][0x648] ;  /* 0x00019200ff1a7b82 */ /* 0x000e620000000800 */
[-CC-:B--2---:R-:W-:Y:S02]  /*8c60*/  SHF.R.U64 R21, R14, R12.reuse, R9.reuse ;  /* 0x0000000c0e157219 */ /* 0x184fe40000001209 */
[----:B------:R-:W-:-:S05]  /*8c70*/  SHF.R.U32.HI R6, RZ, R12, R9 ;  /* 0x0000000cff067219 */ /* 0x000fca0000011609 */
[----:B------:R-:W2:Y:S01]  /*8c80*/  LDC R27, c[0x0][0x638] ;  /* 0x00018e00ff1b7b82 */ /* 0x000ea20000000800 */
[-C--:B---3--:R-:W-:Y:S02]  /*8c90*/  SHF.L.U32 R8, R8, R25.reuse, RZ ;  /* 0x0000001908087219 */ /* 0x088fe400000006ff */
[-CC-:B------:R-:W-:Y:S02]  /*8ca0*/  SHF.R.U64 R23, R21, R25.reuse, R6.reuse ;  /* 0x0000001915177219 */ /* 0x180fe40000001206 */
[----:B------:R-:W-:Y:S02]  /*8cb0*/  LOP3.LUT R32, RZ, R8, RZ, 0x33, !PT ;  /* 0x00000008ff207212 */ /* 0x000fe400078e33ff */
[----:B------:R-:W-:Y:S01]  /*8cc0*/  SHF.R.U32.HI R9, RZ, R25, R6 ;  /* 0x00000019ff097219 */ /* 0x000fe20000011606 */
[----:B------:R-:W3:Y:S01]  /*8cd0*/  LDC R31, c[0x0][0x610] ;  /* 0x00018400ff1f7b82 */ /* 0x000ee20000000800 */
[----:B------:R-:W-:Y:S01]  /*8ce0*/  IMAD.MOV.U32 R8, RZ, RZ, R23 ;  /* 0x000000ffff087224 */ /* 0x000fe200078e0017 */
[----:B------:R-:W-:Y:S06]  /*8cf0*/  @!P0 BRA `(.L_x_297) ;  /* 0x0000000000288947 */ /* 0x000fec0003800000 */
        /* <DEDUP_REMOVED lines=10> */
.L_x_297:
[----:B------:R-:W-:Y:S02]  /*8da0*/  ISETP.NE.AND P0, PT, R2, 0x1, PT ;  /* 0x000000010200780c */ /* 0x000fe40003f05270 */
[----:B-1----:R-:W-:Y:S01]  /*8db0*/  SHF.R.U64 R6, R8, R26, R9 ;  /* 0x0000001a08067219 */ /* 0x002fe20000001209 */
[----:B0-----:R-:W-:Y:S01]  /*8dc0*/  VIADD R9, R20, 0xffffffff ;  /* 0xffffffff14097836 */ /* 0x001fe20000000000 */
[----:B------:R-:W-:Y:S02]  /*8dd0*/  SHF.L.U32 R30, R30, R25, RZ ;  /* 0x000000191e1e7219 */ /* 0x000fe400000006ff */
[----:B------:R-:W-:Y:S01]  /*8de0*/  LOP3.LUT R5, R21, R32, RZ, 0xc0, !PT ;  /* 0x0000002015057212 */ /* 0x000fe200078ec0ff */
[----:B------:R-:W-:-:S04]  /*8df0*/  IMAD.MOV R8, RZ, RZ, -R6 ;  /* 0x000000ffff087224 */ /* 0x000fc800078e0a06 */
[----:B------:R-:W-:Y:S01]  /*8e00*/  IMAD R6, R30, R6, R5 ;  /* 0x000000061e067224 */ /* 0x000fe200078e0205 */
[----:B------:R-:W-:Y:S01]  /*8e10*/  LOP3.LUT R5, R14, R9, RZ, 0xc0, !PT ;  /* 0x000000090e057212 */ /* 0x000fe200078ec0ff */
[----:B------:R-:W-:Y:S02]  /*8e20*/  @P0 IMAD R3, R7, R24, R4 ;  /* 0x0000001807030224 */ /* 0x000fe400078e0204 */
[----:B--2---:R-:W-:Y:S02]  /*8e30*/  IMAD R4, R8, R27, R23 ;  /* 0x0000001b08047224 */ /* 0x004fe400078e0217 */
[----:B---3--:R-:W-:Y:S02]  /*8e40*/  IMAD R3, R6, R31, R3 ;  /* 0x0000001f06037224 */ /* 0x008fe400078e0203 */
[----:B------:R-:W-:Y:S02]  /*8e50*/  IMAD R4, R4, R20, R5 ;  /* 0x0000001404047224 */ /* 0x000fe400078e0205 */
[----:B------:R-:W-:-:S02]  /*8e60*/  IMAD.MOV.U32 R8, RZ, RZ, 0x1 ;  /* 0x00000001ff087424 */ /* 0x000fc400078e00ff */
[----:B------:R-:W-:Y:S01]  /*8e70*/  IMAD.MOV.U32 R6, RZ, RZ, R22 ;  /* 0x000000ffff067224 */ /* 0x000fe200078e0016 */
[----:B------:R-:W-:Y:S02]  /*8e80*/  SEL R21, R4, R3, !P0 ;  /* 0x0000000304157207 */ /* 0x000fe40004000000 */
[----:B------:R-:W-:-:S07]  /*8e90*/  SEL R20, R3, R4, !P0 ;  /* 0x0000000403147207 */ /* 0x000fce0004000000 */
.L_x_295:
[----:B------:R-:W-:-:S08]  /*8ea0*/  NOP ;  /* 0x0000000000007918 */ /* 0x000fd00000000000 */
[----:B------:R-:W0:-:S00]  /*8eb0*/  USETMAXREG.DEALLOC.CTAPOOL 0x28 ;  /* 0x00000028000079c8 */ /* 0x000e0000080e0500 */
[----:B0-----:R-:W-:-:S13]  /*8ec0*/  ISETP.NE.AND P0, PT, R0, RZ, PT ;  /* 0x000000ff0000720c */ /* 0x001fda0003f05270 */
[----:B------:R-:W-:Y:S05]  /*8ed0*/  @P0 EXIT ;  /* 0x000000000000094d */ /* 0x000fea0003800000 */
[----:B------:R-:W-:Y:S01]  /*8ee0*/  LOP3.LUT P0, RZ, R8, 0xff, RZ, 0xc0, !PT ;  /* 0x000000ff08ff7812 */ /* 0x000fe2000780c0ff */
[----:B------:R-:W-:Y:S02]  /*8ef0*/  IMAD.MOV.U32 R0, RZ, RZ, 0x1 ;  /* 0x00000001ff007424 */ /* 0x000fe400078e00ff */
[----:B------:R-:W-:-:S10]  /*8f00*/  IMAD.MOV.U32 R3, RZ, RZ, RZ ;  /* 0x000000ffff037224 */ /* 0x000fd400078e00ff */
[----:B------:R-:W-:Y:S05]  /*8f10*/  @!P0 BRA `(.L_x_298) ;  /* 0x0000000c004c8947 */ /* 0x000fea0003800000 */
[----:B------:R-:W0:Y:S01]  /*8f20*/  LDC R0, c[0x0][0x28c] ;  /* 0x0000a300ff007b82 */ /* 0x000e220000000800 */
[----:B------:R-:W1:Y:S01]  /*8f30*/  S2R R10, SR_CgaCtaId ;  /* 0x00000000000a7919 */ /* 0x000e620000008800 */
[----:B------:R-:W-:Y:S01]  /*8f40*/  ULDC UR5, c[0x0][0x658] ;  /* 0x0001960000057ab9 */ /* 0x000fe20000000800 */
[----:B------:R-:W-:Y:S01]  /*8f50*/  UMOV UR7, 0xffffffff ;  /* 0xffffffff00077882 */ /* 0x000fe20000000000 */
[----:B------:R-:W-:Y:S01]  /*8f60*/  ULDC UR6, c[0x0][0xc] ;  /* 0x0000030000067ab9 */ /* 0x000fe20000000800 */
[----:B------:R-:W-:Y:S01]  /*8f70*/  USHF.L.U32 UR8, UR7, UR5, URZ ;  /* 0x0000000507087299 */ /* 0x000fe2000800063f */
[----:B------:R-:W-:Y:S01]  /*8f80*/  BSSY B0, `(.L_x_298) ;  /* 0x00000cc000007945 */ /* 0x000fe20003800000 */
[----:B------:R-:W-:Y:S01]  /*8f90*/  UMOV UR9, 0x1 ;  /* 0x0000000100097882 */ /* 0x000fe20000000000 */
[----:B------:R-:W-:Y:S01]  /*8fa0*/  ULDC UR7, c[0x0][0x10] ;  /* 0x0000040000077ab9 */ /* 0x000fe20000000800 */
[----:B------:R-:W-:Y:S01]  /*8fb0*/  USHF.L.U32 UR18, UR9, UR5, URZ ;  /* 0x0000000509127299 */ /* 0x000fe2000800063f */
[----:B------:R-:W-:Y:S01]  /*8fc0*/  IMAD.MOV.U32 R9, RZ, RZ, 0x1 ;  /* 0x00000001ff097424 */ /* 0x000fe200078e00ff */
[----:B------:R-:W-:Y:S01]  /*8fd0*/  UIMAD.WIDE.U32 UR6, UR6, UR7, URZ ;  /* 0x00000007060672a5 */ /* 0x000fe2000f8e003f */
[----:B------:R-:W-:Y:S01]  /*8fe0*/  LOP3.LUT R13, R19, 0x2, RZ, 0xfc, !PT ;  /* 0x00000002130d7812 */ /* 0x000fe200078efcff */
[----:B------:R-:W-:Y:S01]  /*8ff0*/  ULDC UR5, c[0x0][0x14] ;  /* 0x0000050000057ab9 */ /* 0x000fe20000000800 */
[----:B------:R-:W-:Y:S01]  /*9000*/  ULDC UR4, c[0x0][0x600] ;  /* 0x0001800000047ab9 */ /* 0x000fe20000000800 */
[----:B------:R-:W-:-:S02]  /*9010*/  UIMAD.WIDE.U32 UR22, UR6, UR5, URZ ;  /* 0x00000005061672a5 */ /* 0x000fc4000f8e003f */
[----:B------:R-:W-:Y:S02]  /*9020*/  UIMAD UR13, UR7, UR5, URZ ;  /* 0x00000005070d72a4 */ /* 0x000fe4000f8e023f */
[----:B------:R-:W-:Y:S02]  /*9030*/  UIADD3 UR4, UR4, -0x1, URZ ;  /* 0xffffffff04047890 */ /* 0x000fe4000fffe03f */
[----:B------:R-:W-:Y:S02]  /*9040*/  ULOP3.LUT UR17, URZ, UR8, URZ, 0x33, !UPT ;  /* 0x000000083f117292 */ /* 0x000fe4000f8e333f */
[----:B------:R-:W-:Y:S01]  /*9050*/  UIADD3 UR13, UR23, UR13, URZ ;  /* 0x0000000d170d7290 */ /* 0x000fe2000fffe03f */
[----:B0-----:R-:W-:Y:S01]  /*9060*/  VIADD R0, R0, 0x7f ;  /* 0x0000007f00007836 */ /* 0x001fe20000000000 */
[----:B------:R-:W-:-:S04]  /*9070*/  ULDC.64 UR24, c[0x0][0x198] ;  /* 0x0000660000187ab9 */ /* 0x000fc80000000a00 */
[----:B------:R-:W-:-:S04]  /*9080*/  SHF.R.S32.HI R3, RZ, 0x1f, R0 ;  /* 0x0000001fff037819 */ /* 0x000fc80000011400 */
[----:B------:R-:W-:Y:S01]  /*9090*/  LEA.HI R8, R3, R0, RZ, 0x7 ;  /* 0x0000000003087211 */ /* 0x000fe200078f38ff */
[C---:B-1----:R-:W-:Y:S02]  /*90a0*/  IMAD.SHL.U32 R4, R10.reuse, 0x4000, RZ ;  /* 0x000040000a047824 */ /* 0x042fe400078e00ff */
[----:B------:R-:W-:Y:S01]  /*90b0*/  IMAD.SHL.U32 R10, R10, 0x80, RZ ;  /* 0x000000800a0a7824 */ /* 0x000fe200078e00ff */
[----:B------:R-:W-:Y:S01]  /*90c0*/  SHF.R.S32.HI R8, RZ, 0x7, R8 ;  /* 0x00000007ff087819 */ /* 0x000fe20000011408 */
[----:B------:R-:W-:Y:S01]  /*90d0*/  IMAD.MOV.U32 R0, RZ, RZ, 0x1 ;  /* 0x00000001ff007424 */ /* 0x000fe200078e00ff */
[----:B------:R-:W-:Y:S01]  /*90e0*/  LOP3.LUT R4, R4, 0x4000, RZ, 0xc0, !PT ;  /* 0x0000400004047812 */ /* 0x000fe200078ec0ff */
[----:B------:R-:W-:Y:S01]  /*90f0*/  IMAD.MOV.U32 R3, RZ, RZ, RZ ;  /* 0x000000ffff037224 */ /* 0x000fe200078e00ff */
[----:B------:R-:W-:Y:S01]  /*9100*/  LOP3.LUT R10, R10, 0x80, RZ, 0xc0, !PT ;  /* 0x000000800a0a7812 */ /* 0x000fe200078ec0ff */
[----:B------:R-:W-:Y:S01]  /*9110*/  VIADD R12, R8, 0x1 ;  /* 0x00000001080c7836 */ /* 0x000fe20000000000 */
[----:B------:R-:W-:-:S07]  /*9120*/  LOP3.LUT R11, R4, 0x10100, RZ, 0xfc, !PT ;  /* 0x00010100040b7812 */ /* 0x000fce00078efcff */
.L_x_309:
[----:B------:R-:W-:-:S03]  /*9130*/  UMOV UR5, 0xffffffff ;  /* 0xffffffff00057882 */ /* 0x000fc60000000000 */
[----:B------:R-:W-:Y:S05]  /*9140*/  BRA.DIV UR5, `(.L_x_299) ;  /* 0x0000000e05a87947 */ /* 0x000fea000b800000 */
[----:B------:R-:W-:-:S13]  /*9150*/  ELECT P6, URZ, PT ;  /* 0x00000000003f782f */ /* 0x000fda00038c0000 */
.L_x_320:
[----:B------:R-:W0:Y:S01]  /*9160*/  LDC R4, c[0x0][0x28c] ;  /* 0x0000a300ff047b82 */ /* 0x000e220000000800 */
[----:B------:R-:W-:Y:S01]  /*9170*/  BSSY B1, `(.L_x_300) ;  /* 0x0000038000017945 */ /* 0x000fe20003800000 */
[----:B0-----:R-:W-:-:S13]  /*9180*/  ISETP.LT.OR P6, PT, R4, 0x1, !P6 ;  /* 0x000000010400780c */ /* 0x001fda00077c1670 */
[----:B------:R-:W-:Y:S05]  /*9190*/  @P6 BRA `(.L_x_301) ;  /* 0x0000000000d46947 */ /* 0x000fea0003800000 */
[----:B------:R-:W-:Y:S02]  /*91a0*/  IMAD R21, R21, 0x100, R10 ;  /* 0x0000010015157824 */ /* 0x000fe400078e020a */
[----:B------:R-:W-:Y:S02]  /*91b0*/  IMAD.SHL.U32 R22, R20, 0x80, RZ ;  /* 0x0000008014167824 */ /* 0x000fe400078e00ff */
[----:B------:R-:W-:Y:S02]  /*91c0*/  IMAD.MOV.U32 R24, RZ, RZ, RZ ;  /* 0x000000ffff187224 */ /* 0x000fe400078e00ff */
[----:B------:R-:W-:Y:S02]  /*91d0*/  IMAD.MOV.U32 R4, RZ, RZ, R12 ;  /* 0x000000ffff047224 */ /* 0x000fe400078e000c */
[----:B------:R-:W-:Y:S02]  /*91e0*/  IMAD.MOV.U32 R5, RZ, RZ, R0 ;  /* 0x000000ffff057224 */ /* 0x000fe400078e0000 */
[----:B------:R-:W-:-:S07]  /*91f0*/  IMAD.MOV.U32 R14, RZ, RZ, R3 ;  /* 0x000000ffff0e7224 */ /* 0x000fce00078e0003 */
.L_x_304:
[----:B------:R-:W0:Y:S01]  /*9200*/  S2R R20, SR_CgaCtaId ;  /* 0x0000000000147919 */ /* 0x000e220000008800 */
[----:B------:R-:W-:Y:S02]  /*9210*/  MOV R7, 0x400 ;  /* 0x0000040000077802 */ /* 0x000fe40000000f00 */
[----:B------:R-:W-:-:S13]  /*9220*/  LOP3.LUT P1, RZ, R18, 0x7f, RZ, 0xc0, !PT ;  /* 0x0000007f12ff7812 */ /* 0x000fda000782c0ff */
[----:B------:R-:W1:Y:S01]  /*9230*/  @!P1 LDC R15, c[0x0][0x500] ;  /* 0x00014000ff0f9b82 */ /* 0x000e620000000800 */
[----:B0-----:R-:W-:Y:S02]  /*9240*/  LEA R23, R20, R7, 0x18 ;  /* 0x0000000714177211 */ /* 0x001fe400078ec0ff */
[----:B------:R-:W-:-:S03]  /*9250*/  SHF.L.U32 R7, R5, 0x1f, RZ ;  /* 0x0000001f05077819 */ /* 0x000fc600000006ff */
[----:B------:R-:W-:-:S04]  /*9260*/  IMAD R20, R14, 0x8, R23 ;  /* 0x000000080e147824 */ /* 0x000fc800078e0217 */
[----:B------:R-:W0:Y:S02]  /*9270*/  SYNCS.PHASECHK.TRANS64.TRYWAIT P0, [R20+URZ+0x20], R7 ;  /* 0x00002007140075a7 */ /* 0x000e24000800017f */
[----:B01----:R-:W-:Y:S05]  /*9280*/  @!P0 BRA `(.L_x_302) ;  /* 0x0000000c00788947 */ /* 0x003fea0003800000 */
.L_x_321:
[----:B0-----:R-:W-:Y:S01]  /*9290*/  PRMT R7, R13, 0x9910, RZ ;  /* 0x000099100d077816 */ /* 0x001fe200000000ff */
[----:B------:R0:W-:Y:S03]  /*92a0*/  @!P1 SYNCS.ARRIVE.TRANS64 RZ, [R20+URZ], R15 ;  /* 0x0000000f14ff99a7 */ /* 0x0001e6000800003f */
[----:B------:R-:W-:-:S13]  /*92b0*/  ISETP.NE.AND P0, PT, R7, 0x2, PT ;  /* 0x000000020700780c */ /* 0x000fda0003f05270 */
[----:B0-----:R-:W-:Y:S05]  /*92c0*/  @P0 BRA `(.L_x_303) ;  /* 0x0000000000040947 */ /* 0x001fea0003800000 */
[----:B------:R-:W-:Y:S01]  /*92d0*/  BPT.TRAP 0x1 ;  /* 0x000000040000795c */ /* 0x000fe20000300000 */
.L_x_303:
[----:B------:R-:W-:Y:S01]  /*92e0*/  R2UR UR19, R23 ;  /* 0x00000000171372ca */ /* 0x000fe200000e0000 */
[----:B------:R-:W-:Y:S01]  /*92f0*/  IMAD R23, R14, 0x4000, R23 ;  /* 0x000040000e177824 */ /* 0x000fe200078e0217 */
[----:B------:R-:W-:Y:S01]  /*9300*/  R2UR UR9, R20 ;  /* 0x00000000140972ca */ /* 0x000fe200000e0000 */
[----:B------:R-:W-:Y:S01]  /*9310*/  IMAD R7, R14, 0x8000, R11 ;  /* 0x000080000e077824 */ /* 0x000fe200078e020b */
[----:B------:R-:W-:Y:S01]  /*9320*/  UIADD3 UR6, UP0, UR24, 0xf0, URZ ;  /* 0x000000f018067890 */ /* 0x000fe2000ff1e03f */
[----:B------:R-:W-:Y:S01]  /*9330*/  VIADD R4, R4, 0xffffffff ;  /* 0xffffffff04047836 */ /* 0x000fe20000000000 */
[----:B------:R-:W-:Y:S01]  /*9340*/  R2UR UR5, R23 ;  /* 0x00000000170572ca */ /* 0x000fe200000e0000 */
[----:B------:R-:W-:Y:S01]  /*9350*/  UIADD3 UR26, UP1, UR24, 0x1f0, URZ ;  /* 0x000001f0181a7890 */ /* 0x000fe2000ff3e03f */
[----:B------:R-:W-:Y:S01]  /*9360*/  R2UR UR8, R7 ;  /* 0x00000000070872ca */ /* 0x000fe200000e0000 */
[----:B------:R-:W-:Y:S01]  /*9370*/  UIADD3.X UR7, URZ, UR25, URZ, UP0, !UPT ;  /* 0x000000193f077290 */ /* 0x000fe200087fe43f */
[----:B------:R-:W-:Y:S01]  /*9380*/  R2UR UR11, R22 ;  /* 0x00000000160b72ca */ /* 0x000fe200000e0000 */
[----:B------:R-:W-:Y:S01]  /*9390*/  VIADD R14, R14, 0x1 ;  /* 0x000000010e0e7836 */ /* 0x000fe20000000000 */
[----:B------:R-:W-:Y:S01]  /*93a0*/  R2UR UR10, R24 ;  /* 0x00000000180a72ca */ /* 0x000fe200000e0000 */
[----:B------:R-:W-:Y:S01]  /*93b0*/  UIADD3.X UR27, URZ, UR25, URZ, UP1, !UPT ;  /* 0x000000193f1b7290 */ /* 0x000fe20008ffe43f */
[----:B------:R-:W-:Y:S01]  /*93c0*/  R2UR UR12, R6 ;  /* 0x00000000060c72ca */ /* 0x000fe200000e0000 */
[----:B------:R-:W-:Y:S01]  /*93d0*/  UMOV UR14, 0x0 ;  /* 0x00000000000e7882 */ /* 0x000fe20000000000 */
[----:B------:R-:W-:Y:S01]  /*93e0*/  R2UR UR20, R21 ;  /* 0x00000000151472ca */ /* 0x000fe200000e0000 */
[----:B------:R-:W-:Y:S01]  /*93f0*/  UMOV UR15, 0x10000000 ;  /* 0x10000000000f7882 */ /* 0x000fe20000000000 */
[----:B------:R-:W-:Y:S01]  /*9400*/  ISETP.GT.AND P1, PT, R4, 0x1, PT ;  /* 0x000000010400780c */ /* 0x000fe20003f24270 */
[----:B------:R-:W-:Y:S01]  /*9410*/  UIADD3 UR16, UR5, 0x100, URZ ;  /* 0x0000010005107890 */ /* 0x000fe2000fffe03f */
[----:B------:R-:W-:Y:S01]  /*9420*/  ISETP.NE.AND P0, PT, R14, 0x4, PT ;  /* 0x000000040e00780c */ /* 0x000fe20003f05270 */
[----:B------:R-:W-:Y:S01]  /*9430*/  UIADD3 UR5, UR19, UR8, URZ ;  /* 0x0000000813057290 */ /* 0x000fe2000fffe03f */
[----:B------:R-:W-:Y:S01]  /*9440*/  VIADD R24, R24, 0x80 ;  /* 0x0000008018187836 */ /* 0x000fe20000000000 */
[----:B------:R-:W-:Y:S01]  /*9450*/  UMOV UR21, 0x30000 ;  /* 0x0003000000157882 */ /* 0x000fe20000000000 */
[----:B------:R-:W-:-:S02]  /*9460*/  SEL R20, RZ, 0x1, P0 ;  /* 0x00000001ff147807 */ /* 0x000fc40000000000 */
[----:B------:R-:W-:Y:S01]  /*9470*/  UMOV UR8, UR16 ;  /* 0x0000001000087c82 */ /* 0x000fe20008000000 */
[----:B------:R-:W-:Y:S01]  /*9480*/  SEL R14, R14, RZ, P0 ;  /* 0x000000ff0e0e7207 */ /* 0x000fe20000000000 */
[----:B------:R0:W-:Y:S01]  /*9490*/  UTMALDG.3D [UR8], [UR6], desc[UR14] ;  /* 0x00000e08060075b4 */ /* 0x0001e20008011000 */
[----:B------:R-:W-:Y:S01]  /*94a0*/  LOP3.LUT R5, R5, R20, RZ, 0x3c, !PT ;  /* 0x0000001405057212 */ /* 0x000fe200078e3cff */
[----:B0-----:R-:W-:Y:S01]  /*94b0*/  UMOV UR11, UR20 ;  /* 0x00000014000b7c82 */ /* 0x001fe20008000000 */
[----:B------:R-:W-:Y:S02]  /*94c0*/  UMOV UR8, UR5 ;  /* 0x0000000500087c82 */ /* 0x000fe40008000000 */
[----:B------:R0:W-:Y:S02]  /*94d0*/  UTMALDG.3D.MULTICAST [UR8], [UR26], UR21, desc[UR14] ;  /* 0x00000e081a0073b4 */ /* 0x0001e40008011815 */
[----:B0-----:R-:W-:Y:S05]  /*94e0*/  @P1 BRA `(.L_x_304) ;  /* 0xfffffffc00441947 */ /* 0x001fea000383ffff */
.L_x_301:
[----:B------:R-:W-:Y:S05]  /*94f0*/  BSYNC B1 ;  /* 0x0000000000017941 */ /* 0x000fea0003800000 */
.L_x_300:
[----:B------:R-:W-:Y:S01]  /*9500*/  LOP3.LUT P1, RZ, R9, 0xff, RZ, 0xc0, !PT ;  /* 0x000000ff09ff7812 */ /* 0x000fe2000782c0ff */
[----:B------:R-:W-:Y:S01]  /*9510*/  IMAD.IADD R3, R8, 0x1, R3 ;  /* 0x0000000108037824 */ /* 0x000fe200078e0203 */
[----:B------:R-:W-:Y:S01]  /*9520*/  IADD3 R16, P2, R16, UR22, RZ ;  /* 0x0000001610107c10 */ /* 0x000fe2000ff5e0ff */
[----:B------:R-:W-:Y:S01]  /*9530*/  ULDC.64 UR6, c[0x0][0x650] ;  /* 0x0001940000067ab9 */ /* 0x000fe20000000a00 */
[----:B------:R-:W-:Y:S01]  /*9540*/  BSSY B1, `(.L_x_305) ;  /* 0x000006d000017945 */ /* 0x000fe20003800000 */
[----:B------:R-:W-:Y:S01]  /*9550*/  IMAD.MOV.U32 R20, RZ, RZ, -0x1 ;  /* 0xffffffffff147424 */ /* 0x000fe200078e00ff */
[----:B------:R-:W-:Y:S01]  /*9560*/  ISETP.GT.U32.AND P0, PT, R3, 0x3, PT ;  /* 0x000000030300780c */ /* 0x000fe20003f04070 */
[----:B------:R-:W-:Y:S01]  /*9570*/  IMAD.MOV.U32 R21, RZ, RZ, -0x1 ;  /* 0xffffffffff157424 */ /* 0x000fe200078e00ff */
[----:B------:R-:W-:Y:S02]  /*9580*/  SHF.R.U32.HI R4, RZ, 0x2, R3 ;  /* 0x00000002ff047819 */ /* 0x000fe40000011603 */
[----:B------:R-:W-:-:S02]  /*9590*/  ISETP.LT.U32.AND P0, PT, R8, 0x4, P0 ;  /* 0x000000040800780c */ /* 0x000fc40000701070 */
[----:B------:R-:W-:Y:S01]  /*95a0*/  IADD3.X R17, R17, UR13, RZ, P2, !PT ;  /* 0x0000000d11117c10 */ /* 0x000fe200097fe4ff */
[----:B------:R-:W0:Y:S01]  /*95b0*/  @P1 S2R R6, SR_CgaCtaId ;  /* 0x0000000000061919 */ /* 0x000e220000008800 */
[----:B------:R-:W-:Y:S02]  /*95c0*/  @P1 MOV R5, 0x400 ;  /* 0x0000040000051802 */ /* 0x000fe40000000f00 */
[----:B------:R-:W-:Y:S02]  /*95d0*/  ISETP.GE.U32.AND P2, PT, R16, UR6, PT ;  /* 0x0000000610007c0c */ /* 0x000fe4000bf46070 */
[----:B------:R-:W-:Y:S02]  /*95e0*/  LOP3.LUT R4, R4, 0x1, RZ, 0xc0, !PT ;  /* 0x0000000104047812 */ /* 0x000fe400078ec0ff */
[----:B------:R-:W-:Y:S02]  /*95f0*/  LOP3.LUT R3, R3, 0x3, RZ, 0xc0, !PT ;  /* 0x0000000303037812 */ /* 0x000fe400078ec0ff */
[----:B------:R-:W-:-:S02]  /*9600*/  PRMT R9, RZ, 0x7610, R9 ;  /* 0x00007610ff097816 */ /* 0x000fc40000000009 */
[----:B0-----:R-:W-:Y:S01]  /*9610*/  @P1 LEA R5, R6, R5, 0x18 ;  /* 0x0000000506051211 */ /* 0x001fe200078ec0ff */
[----:B------:R-:W-:-:S03]  /*9620*/  IMAD.MOV.U32 R6, RZ, RZ, -0x1 ;  /* 0xffffffffff067424 */ /* 0x000fc600078e00ff */
[----:B------:R0:W-:Y:S01]  /*9630*/  @P1 SYNCS.ARRIVE.TRANS64.A1T0 RZ, [R5+URZ+0x58], RZ ;  /* 0x000058ff05ff19a7 */ /* 0x0001e2000810003f */
[----:B------:R-:W-:-:S04]  /*9640*/  ISETP.NE.U32.AND P1, PT, R4, 0x1, PT ;  /* 0x000000010400780c */ /* 0x000fc80003f25070 */
[----:B------:R-:W-:Y:S02]  /*9650*/  ISETP.GT.U32.AND P1, PT, R8, 0x3, !P1 ;  /* 0x000000030800780c */ /* 0x000fe40004f24070 */
[----:B0-----:R-:W-:Y:S02]  /*9660*/  SEL R5, RZ, 0x1, !P0 ;  /* 0x00000001ff057807 */ /* 0x001fe40004000000 */
[----:B------:R-:W-:Y:S02]  /*9670*/  ISETP.GE.U32.AND.EX P0, PT, R17, UR7, PT, P2 ;  /* 0x0000000711007c0c */ /* 0x000fe4000bf06120 */
[----:B------:R-:W-:-:S04]  /*9680*/  SEL R4, RZ, 0x1, !P1 ;  /* 0x00000001ff047807 */ /* 0x000fc80004800000 */
[----:B------:R-:W-:Y:S02]  /*9690*/  LOP3.LUT R0, R4, R0, R5, 0x96, !PT ;  /* 0x0000000004007212 */ /* 0x000fe400078e9605 */
[----:B------:R-:W-:-:S05]  /*96a0*/  PRMT R4, RZ, 0x7610, R4 ;  /* 0x00007610ff047816 */ /* 0x000fca0000000004 */
[----:B------:R-:W-:Y:S05]  /*96b0*/  @P0 BRA `(.L_x_306) ;  /* 0x0000000400540947 */ /* 0x000fea0003800000 */
[----:B------:R-:W0:Y:S01]  /*96c0*/  S2R R15, SR_CTAID.X ;  /* 0x00000000000f7919 */ /* 0x000e220000002500 */
[----:B------:R-:W-:Y:S01]  /*96d0*/  ULDC.64 UR6, c[0x0][0x628] ;  /* 0x00018a0000067ab9 */ /* 0x000fe20000000a00 */
[----:B------:R-:W-:Y:S01]  /*96e0*/  ULDC UR8, c[0x0][0x630] ;  /* 0x00018c0000087ab9 */ /* 0x000fe20000000800 */
[----:B------:R-:W-:Y:S01]  /*96f0*/  ISETP.NE.U32.AND P0, PT, RZ, UR6, PT ;  /* 0x00000006ff007c0c */ /* 0x000fe2000bf05070 */
[----:B------:R-:W1:Y:S01]  /*9700*/  S2R R20, SR_CTAID.Y ;  /* 0x0000000000147919 */ /* 0x000e620000002600 */
[----:B------:R-:W-:Y:S01]  /*9710*/  ULDC UR9, c[0x0][0x150] ;  /* 0x0000540000097ab9 */ /* 0x000fe20000000800 */
[----:B------:R-:W-:Y:S01]  /*9720*/  IMAD.MOV.U32 R4, RZ, RZ, R16 ;  /* 0x000000ffff047224 */ /* 0x000fe200078e0010 */
[----:B------:R-:W-:Y:S01]  /*9730*/  ISETP.NE.AND.EX P0, PT, RZ, UR7, PT, P0 ;  /* 0x00000007ff007c0c */ /* 0x000fe2000bf05300 */
[----:B------:R-:W-:Y:S01]  /*9740*/  IMAD.MOV.U32 R5, RZ, RZ, R17 ;  /* 0x000000ffff057224 */ /* 0x000fe200078e0011 */
[----:B0-----:R-:W-:-:S11]  /*9750*/  I2FP.F32.U32 R22, R15 ;  /* 0x0000000f00167245 */ /* 0x001fd60000201000 */
[----:B------:R-:W-:Y:S05]  /*9760*/  @!P0 BRA `(.L_x_307) ;  /* 0x0000000000288947 */ /* 0x000fea0003800000 */
[----:B------:R-:W-:Y:S02]  /*9770*/  ULDC UR5, c[0x0][0x634] ;  /* 0x00018d0000057ab9 */ /* 0x000fe40000000800 */
[----:B------:R-:W-:-:S05]  /*9780*/  IADD3 R5, P0, R16, UR5, RZ ;  /* 0x0000000510057c10 */ /* 0x000fca000ff1e0ff */
[----:B------:R-:W-:-:S04]  /*9790*/  IMAD.X R21, RZ, RZ, R17, P0 ;  /* 0x000000ffff157224 */ /* 0x000fc800000e0611 */
[----:B------:R-:W-:-:S04]  /*97a0*/  IMAD.WIDE.U32 R6, R21, UR6, RZ ;  /* 0x0000000615067c25 */ /* 0x000fc8000f8e00ff */
[----:B------:R-:W-:-:S04]  /*97b0*/  IMAD.WIDE.U32 R6, P0, R5, UR7, R6 ;  /* 0x0000000705067c25 */ /* 0x000fc8000f800006 */
[----:B------:R-:W-:-:S04]  /*97c0*/  IMAD.WIDE.U32 R4, R5, UR6, RZ ;  /* 0x0000000605047c25 */ /* 0x000fc8000f8e00ff */
[----:B------:R-:W-:Y:S01]  /*97d0*/  IMAD.MOV.U32 R4, RZ, RZ, R7 ;  /* 0x000000ffff047224 */ /* 0x000fe200078e0007 */
[----:B------:R-:W-:Y:S01]  /*97e0*/  IADD3 RZ, P1, R5, R6, RZ ;  /* 0x0000000605ff7210 */ /* 0x000fe20007f3e0ff */
[----:B------:R-:W-:-:S04]  /*97f0*/  IMAD.X R5, RZ, RZ, RZ, P0 ;  /* 0x000000ffff057224 */ /* 0x000fc800000e06ff */
[----:B------:R-:W-:-:S08]  /*9800*/  IMAD.WIDE.U32.X R4, R21, UR7, R4, P1 ;  /* 0x0000000715047c25 */ /* 0x000fd000088e0404 */
.L_x_307:
[--C-:B------:R-:W-:Y:S01]  /*9810*/  SHF.R.U64 R14, R4, UR8, R5.reuse ;  /* 0x00000008040e7c19 */ /* 0x100fe20008001205 */
[----:B------:R-:W-:Y:S01]  /*9820*/  FMUL R22, R22, UR9 ;  /* 0x0000000916167c20 */ /* 0x000fe20008400000 */
[----:B------:R-:W-:Y:S01]  /*9830*/  SHF.R.U32.HI R4, RZ, UR8, R5 ;  /* 0x00000008ff047c19 */ /* 0x000fe20008011605 */
[----:B------:R-:W0:Y:S01]  /*9840*/  LDC R6, c[0x0][0x144] ;  /* 0x00005100ff067b82 */ /* 0x000e220000000800 */
[----:B------:R-:W-:Y:S01]  /*9850*/  IADD3 R5, P0, RZ, -R14, RZ ;  /* 0x8000000eff057210 */ /* 0x000fe20007f1e0ff */
[----:B------:R-:W-:Y:S01]  /*9860*/  ULDC UR5, c[0x0][0x154] ;  /* 0x0000550000057ab9 */ /* 0x000fe20000000800 */
[----:B-1----:R-:W-:Y:S01]  /*9870*/  I2FP.F32.U32 R7, R20 ;  /* 0x0000001400077245 */ /* 0x002fe20000201000 */
[----:B------:R-:W1:Y:S01]  /*9880*/  F2I.U32.TRUNC.NTZ R22, R22 ;  /* 0x0000001600167305 */ /* 0x000e62000020f000 */
[----:B------:R-:W-:Y:S01]  /*9890*/  ULDC.64 UR6, c[0x0][0x620] ;  /* 0x0001880000067ab9 */ /* 0x000fe20000000a00 */
[----:B------:R-:W-:Y:S01]  /*98a0*/  IMAD.X R4, RZ, RZ, ~R4, P0 ;  /* 0x000000ffff047224 */ /* 0x000fe200000e0e04 */
[----:B------:R-:W-:Y:S01]  /*98b0*/  ISETP.NE.AND P2, PT, R2, 0x1, PT ;  /* 0x000000010200780c */ /* 0x000fe20003f45270 */
[----:B------:R-:W-:Y:S01]  /*98c0*/  FMUL R23, R7, UR5 ;  /* 0x0000000507177c20 */ /* 0x000fe20008400000 */
[----:B------:R-:W2:Y:S01]  /*98d0*/  LDC R25, c[0x0][0x148] ;  /* 0x00005200ff197b82 */ /* 0x000ea20000000800 */
[----:B------:R-:W-:Y:S01]  /*98e0*/  IMAD R4, R4, UR6, RZ ;  /* 0x0000000604047c24 */ /* 0x000fe2000f8e02ff */
[----:B------:R-:W-:-:S03]  /*98f0*/  ULDC UR5, c[0x0][0x618] ;  /* 0x0001860000057ab9 */ /* 0x000fc60000000800 */
[----:B------:R-:W3:Y:S01]  /*9900*/  F2I.U32.TRUNC.NTZ R23, R23 ;  /* 0x0000001700177305 */ /* 0x000ee2000020f000 */
[C---:B------:R-:W-:Y:S02]  /*9910*/  IMAD R7, R5.reuse, UR7, R4 ;  /* 0x0000000705077c24 */ /* 0x040fe4000f8e0204 */
[----:B------:R-:W-:Y:S01]  /*9920*/  IMAD.WIDE.U32 R4, R5, UR6, R16 ;  /* 0x0000000605047c25 */ /* 0x000fe2000f8e0010 */
[----:B------:R-:W-:Y:S02]  /*9930*/  ULDC.64 UR6, c[0x0][0x640] ;  /* 0x0001900000067ab9 */ /* 0x000fe40000000a00 */
[----:B------:R-:W-:Y:S01]  /*9940*/  ISETP.NE.U32.AND P0, PT, RZ, UR6, PT ;  /* 0x00000006ff007c0c */ /* 0x000fe2000bf05070 */
[----:B------:R-:W-:Y:S02]  /*9950*/  IMAD.IADD R5, R5, 0x1, R7 ;  /* 0x0000000105057824 */ /* 0x000fe400078e0207 */
[----:B-1----:R-:W-:Y:S01]  /*9960*/  IMAD.MOV R22, RZ, RZ, -R22 ;  /* 0x000000ffff167224 */ /* 0x002fe200078e0a16 */
[----:B------:R-:W-:-:S02]  /*9970*/  ISETP.NE.AND.EX P0, PT, RZ, UR7, PT, P0 ;  /* 0x00000007ff007c0c */ /* 0x000fc4000bf05300 */
[----:B------:R-:W-:Y:S01]  /*9980*/  SHF.R.U64 R21, R4, UR5, R5 ;  /* 0x0000000504157c19 */ /* 0x000fe20008001205 */
[----:B0-----:R-:W-:Y:S01]  /*9990*/  IMAD R15, R6, R22, R15 ;  /* 0x00000016060f7224 */ /* 0x001fe200078e020f */
[----:B------:R-:W-:Y:S01]  /*99a0*/  SHF.R.U32.HI R4, RZ, UR5, R5 ;  /* 0x00000005ff047c19 */ /* 0x000fe20008011605 */
[----:B------:R-:W-:Y:S01]  /*99b0*/  ULDC UR5, c[0x0][0x608] ;  /* 0x0001820000057ab9 */ /* 0x000fe20000000800 */
[----:B---3--:R-:W-:Y:S02]  /*99c0*/  IMAD.MOV R6, RZ, RZ, -R23 ;  /* 0x000000ffff067224 */ /* 0x008fe400078e0a17 */
[--C-:B------:R-:W-:Y:S02]  /*99d0*/  SHF.R.U64 R22, R21, UR5, R4.reuse ;  /* 0x0000000515167c19 */ /* 0x100fe40008001204 */
[----:B------:R-:W-:Y:S01]  /*99e0*/  SHF.R.U32.HI R5, RZ, UR5, R4 ;  /* 0x00000005ff057c19 */ /* 0x000fe20008011604 */
[----:B------:R-:W-:Y:S01]  /*99f0*/  ULDC UR5, c[0x0][0x658] ;  /* 0x0001960000057ab9 */ /* 0x000fe20000000800 */
[----:B--2---:R-:W-:-:S02]  /*9a00*/  @P2 IMAD R15, R25, R6, R20 ;  /* 0x00000006190f2224 */ /* 0x004fc400078e0214 */
[--C-:B------:R-:W-:Y:S02]  /*9a10*/  SHF.R.U64 R20, R22, UR5, R5.reuse ;  /* 0x0000000516147c19 */ /* 0x100fe40008001205 */
[----:B------:R-:W-:-:S03]  /*9a20*/  SHF.R.U32.HI R23, RZ, UR5, R5 ;  /* 0x00000005ff177c19 */ /* 0x000fc60008011605 */
[----:B------:R-:W-:Y:S02]  /*9a30*/  IMAD.MOV.U32 R6, RZ, RZ, R20 ;  /* 0x000000ffff067224 */ /* 0x000fe400078e0014 */
[----:B------:R-:W-:Y:S01]  /*9a40*/  IMAD.MOV.U32 R5, RZ, RZ, R23 ;  /* 0x000000ffff057224 */ /* 0x000fe200078e0017 */
[----:B------:R-:W-:Y:S06]  /*9a50*/  @!P0 BRA `(.L_x_308) ;  /* 0x00000000002c8947 */ /* 0x000fec0003800000 */
        /* <DEDUP_REMOVED lines=9> */
[----:B------:R-:W-:-:S04]  /*9af0*/  IMAD.WIDE.U32.X R4, R23, UR7, R4, P1 ;  /* 0x0000000717047c25 */ /* 0x000fc800088e0404 */
[----:B------:R-:W-:-:S07]  /*9b00*/  IMAD.MOV.U32 R6, RZ, RZ, R4 ;  /* 0x000000ffff067224 */ /* 0x000fce00078e0004 */
.L_x_308:
[----:B------:R-:W-:Y:S01]  /*9b10*/  ULDC UR5, c[0x0][0x648] ;  /* 0x0001920000057ab9 */ /* 0x000fe20000000800 */
[----:B------:R-:W-:Y:S01]  /*9b20*/  LOP3.LUT R4, R22, UR17, RZ, 0xc0, !PT ;  /* 0x0000001116047c12 */ /* 0x000fe2000f8ec0ff */
[----:B------:R-:W-:Y:S01]  /*9b30*/  ULDC UR6, c[0x0][0x610] ;  /* 0x0001840000067ab9 */ /* 0x000fe20000000800 */
[----:B------:R-:W-:Y:S01]  /*9b40*/  SHF.R.U64 R5, R6, UR5, R5 ;  /* 0x0000000506057c19 */ /* 0x000fe20008001205 */
[----:B------:R-:W-:Y:S01]  /*9b50*/  ULDC UR5, c[0x0][0x638] ;  /* 0x00018e0000057ab9 */ /* 0x000fe20000000800 */
[----:B------:R-:W-:Y:S01]  /*9b60*/  LOP3.LUT R21, R21, UR4, RZ, 0xc0, !PT ;  /* 0x0000000415157c12 */ /* 0x000fe2000f8ec0ff */
[----:B------:R-:W-:Y:S02]  /*9b70*/  IMAD.MOV.U32 R6, RZ, RZ, R14 ;  /* 0x000000ffff067224 */ /* 0x000fe400078e000e */
[----:B------:R-:W-:Y:S02]  /*9b80*/  IMAD.MOV R7, RZ, RZ, -R5 ;  /* 0x000000ffff077224 */ /* 0x000fe400078e0a05 */
[----:B------:R-:W-:-:S02]  /*9b90*/  IMAD R4, R5, UR18, R4 ;  /* 0x0000001205047c24 */ /* 0x000fc4000f8e0204 */
[----:B------:R-:W-:Y:S01]  /*9ba0*/  IMAD R20, R7, UR5, R20 ;  /* 0x0000000507147c24 */ /* 0x000fe2000f8e0214 */
[----:B------:R-:W-:Y:S01]  /*9bb0*/  ULDC UR5, c[0x0][0x600] ;  /* 0x0001800000057ab9 */ /* 0x000fe20000000800 */
[----:B------:R-:W-:Y:S02]  /*9bc0*/  IMAD R15, R4, UR6, R15 ;  /* 0x00000006040f7c24 */ /* 0x000fe4000f8e020f */
[----:B------:R-:W-:Y:S02]  /*9bd0*/  IMAD R20, R20, UR5, R21 ;  /* 0x0000000514147c24 */ /* 0x000fe4000f8e0215 */
[----:B------:R-:W-:-:S03]  /*9be0*/  IMAD.MOV.U32 R4, RZ, RZ, 0x1 ;  /* 0x00000001ff047424 */ /* 0x000fc600078e00ff */
[----:B------:R-:W-:Y:S02]  /*9bf0*/  SEL R21, R20, R15, !P2 ;  /* 0x0000000f14157207 */ /* 0x000fe40005000000 */
[----:B------:R-:W-:-:S07]  /*9c00*/  SEL R20, R15, R20, !P2 ;  /* 0x000000140f147207 */ /* 0x000fce0005000000 */
.L_x_306:
[----:B------:R-:W-:Y:S05]  /*9c10*/  BSYNC B1 ;  /* 0x0000000000017941 */ /* 0x000fea0003800000 */
.L_x_305:
[----:B------:R-:W-:-:S13]  /*9c20*/  LOP3.LUT P0, RZ, R4, 0xff, RZ, 0xc0, !PT ;  /* 0x000000ff04ff7812 */ /* 0x000fda000780c0ff */
[----:B------:R-:W-:Y:S05]  /*9c30*/  @P0 BRA `(.L_x_309) ;  /* 0xfffffff4003c0947 */ /* 0x000fea000383ffff */
[----:B------:R-:W-:Y:S05]  /*9c40*/  BSYNC B0 ;  /* 0x0000000000007941 */ /* 0x000fea0003800000 */
.L_x_298:
[----:B------:R-:W-:-:S03]  /*9c50*/  UMOV UR5, 0xffffffff ;  /* 0xffffffff00057882 */ /* 0x000fc60000000000 */
[----:B------:R-:W-:Y:S05]  /*9c60*/  BRA.DIV UR5, `(.L_x_310) ;  /* 0x0000000605147947 */ /* 0x000fea000b800000 */
[----:B------:R-:W-:-:S13]  /*9c70*/  ELECT P6, URZ, PT ;  /* 0x00000000003f782f */ /* 0x000fda00038c0000 */
.L_x_324:
[----:B------:R-:W-:Y:S04]  /*9c80*/  BSSY B0, `(.L_x_311) ;  /* 0x000002b000007945 */ /* 0x000fe80003800000 */
[----:B------:R-:W-:Y:S05]  /*9c90*/  @!P6 BRA `(.L_x_312) ;  /* 0x0000000000a4e947 */ /* 0x000fea0003800000 */
[----:B------:R-:W-:-:S04]  /*9ca0*/  LOP3.LUT R19, R19, 0x2, RZ, 0xfc, !PT ;  /* 0x0000000213137812 */ /* 0x000fc800078efcff */
[----:B------:R-:W-:-:S13]  /*9cb0*/  ISETP.NE.AND P0, PT, R19, 0x3, PT ;  /* 0x000000031300780c */ /* 0x000fda0003f05270 */
[----:B------:R-:W-:Y:S05]  /*9cc0*/  @!P0 BRA `(.L_x_313) ;  /* 0x0000000000048947 */ /* 0x000fea0003800000 */
[----:B------:R-:W-:Y:S01]  /*9cd0*/  BPT.TRAP 0x1 ;  /* 0x000000040000795c */ /* 0x000fe20000300000 */
.L_x_313:
[----:B------:R-:W0:Y:S01]  /*9ce0*/  S2R R5, SR_CgaCtaId ;  /* 0x0000000000057919 */ /* 0x000e220000008800 */
[----:B------:R-:W-:Y:S02]  /*9cf0*/  MOV R2, 0x400 ;  /* 0x0000040000027802 */ /* 0x000fe40000000f00 */
[----:B------:R-:W-:Y:S02]  /*9d00*/  SHF.L.U32 R4, R0, 0x1f, RZ ;  /* 0x0000001f00047819 */ /* 0x000fe400000006ff */
[----:B0-----:R-:W-:-:S05]  /*9d10*/  LEA R2, R5, R2, 0x18 ;  /* 0x0000000205027211 */ /* 0x001fca00078ec0ff */
[----:B------:R-:W-:-:S04]  /*9d20*/  VIADD R2, R2, 0x20 ;  /* 0x0000002002027836 */ /* 0x000fc80000000000 */
[C---:B------:R-:W-:Y:S02]  /*9d30*/  IMAD R7, R3.reuse, 0x8, R2 ;  /* 0x0000000803077824 */ /* 0x040fe400078e0202 */
[----:B------:R-:W-:Y:S02]  /*9d40*/  VIADD R3, R3, 0x1 ;  /* 0x0000000103037836 */ /* 0x000fe40000000000 */
[----:B------:R-:W0:Y:S03]  /*9d50*/  SYNCS.PHASECHK.TRANS64.TRYWAIT P0, [R7+URZ], R4 ;  /* 0x00000004070075a7 */ /* 0x000e26000800017f */
[----:B------:R-:W-:-:S04]  /*9d60*/  ISETP.NE.AND P1, PT, R3, 0x4, PT ;  /* 0x000000040300780c */ /* 0x000fc80003f25270 */
[----:B------:R-:W-:Y:S02]  /*9d70*/  SEL R5, RZ, 0x1, P1 ;  /* 0x00000001ff057807 */ /* 0x000fe40000800000 */
[----:B------:R-:W-:Y:S02]  /*9d80*/  SEL R3, R3, RZ, P1 ;  /* 0x000000ff03037207 */ /* 0x000fe40000800000 */
[----:B------:R-:W-:-:S03]  /*9d90*/  LOP3.LUT R6, R0, R5, RZ, 0x3c, !PT ;  /* 0x0000000500067212 */ /* 0x000fc600078e3cff */
[----:B------:R-:W-:Y:S01]  /*9da0*/  IMAD R8, R3, 0x8, R2 ;  /* 0x0000000803087824 */ /* 0x000fe200078e0202 */
[----:B------:R-:W-:Y:S01]  /*9db0*/  SHF.L.U32 R5, R6, 0x1f, RZ ;  /* 0x0000001f06057819 */ /* 0x000fe200000006ff */
[----:B0-----:R-:W-:Y:S06]  /*9dc0*/  @!P0 BRA `(.L_x_314) ;  /* 0x0000000000dc8947 */ /* 0x001fec0003800000 */
.L_x_325:
[----:B------:R-:W1:Y:S01]  /*9dd0*/  SYNCS.PHASECHK.TRANS64.TRYWAIT P0, [R8+URZ], R5 ;  /* 0x00000005080075a7 */ /* 0x000e62000800017f */
[----:B------:R-:W-:-:S05]  /*9de0*/  VIADD R0, R3, 0x1 ;  /* 0x0000000103007836 */ /* 0x000fca0000000000 */
[----:B------:R-:W-:-:S04]  /*9df0*/  ISETP.NE.AND P1, PT, R0, 0x4, PT ;  /* 0x000000040000780c */ /* 0x000fc80003f25270 */
[----:B------:R-:W-:Y:S02]  /*9e00*/  SEL R3, RZ, 0x1, P1 ;  /* 0x00000001ff037807 */ /* 0x000fe40000800000 */
[----:B0-----:R-:W-:Y:S02]  /*9e10*/  SEL R7, R0, RZ, P1 ;  /* 0x000000ff00077207 */ /* 0x001fe40000800000 */
[----:B------:R-:W-:-:S03]  /*9e20*/  LOP3.LUT R9, R6, R3, RZ, 0x3c, !PT ;  /* 0x0000000306097212 */ /* 0x000fc600078e3cff */
[----:B------:R-:W-:Y:S01]  /*9e30*/  IMAD R11, R7, 0x8, R2 ;  /* 0x00000008070b7824 */ /* 0x000fe200078e0202 */
[----:B------:R-:W-:Y:S01]  /*9e40*/  SHF.L.U32 R6, R9, 0x1f, RZ ;  /* 0x0000001f09067819 */ /* 0x000fe200000006ff */
[----:B-1----:R-:W-:Y:S06]  /*9e50*/  @!P0 BRA `(.L_x_315) ;  /* 0x0000000000cc8947 */ /* 0x002fec0003800000 */
.L_x_326:
[----:B------:R-:W1:Y:S01]  /*9e60*/  SYNCS.PHASECHK.TRANS64.TRYWAIT P0, [R11+URZ], R6 ;  /* 0x000000060b0075a7 */ /* 0x000e62000800017f */
[----:B------:R-:W-:-:S05]  /*9e70*/  VIADD R0, R7, 0x1 ;  /* 0x0000000107007836 */ /* 0x000fca0000000000 */
[----:B------:R-:W-:-:S04]  /*9e80*/  ISETP.NE.AND P1, PT, R0, 0x4, PT ;  /* 0x000000040000780c */ /* 0x000fc80003f25270 */
[----:B------:R-:W-:Y:S02]  /*9e90*/  SEL R4, RZ, 0x1, P1 ;  /* 0x00000001ff047807 */ /* 0x000fe40000800000 */
[----:B------:R-:W-:Y:S02]  /*9ea0*/  SEL R3, R0, RZ, P1 ;  /* 0x000000ff00037207 */ /* 0x000fe40000800000 */
[----:B------:R-:W-:Y:S01]  /*9eb0*/  LOP3.LUT R0, R9, R4, RZ, 0x3c, !PT ;  /* 0x0000000409007212 */ /* 0x000fe200078e3cff */
[----:B-1----:R-:W-:Y:S06]  /*9ec0*/  @!P0 BRA `(.L_x_316) ;  /* 0x0000000000c48947 */ /* 0x002fec0003800000 */
.L_x_327:
[----:B------:R-:W-:Y:S01]  /*9ed0*/  IMAD R3, R3, 0x8, R2 ;  /* 0x0000000803037824 */ /* 0x000fe200078e0202 */
[----:B------:R-:W-:-:S07]  /*9ee0*/  SHF.L.U32 R0, R0, 0x1f, RZ ;  /* 0x0000001f00007819 */ /* 0x000fce00000006ff */
.L_x_317:
[----:B--2---:R2:W3:Y:S02]  /*9ef0*/  SYNCS.PHASECHK.TRANS64.TRYWAIT P0, [R3+URZ], R0 ;  /* 0x00000000030075a7 */ /* 0x0044e4000800017f */
[----:B---3--:R-:W-:Y:S05]  /*9f00*/  @!P0 NANOSLEEP.SYNCS 0x989680 ;  /* 0x009896800000895d */ /* 0x008fea0003900000 */
[----:B------:R-:W3:Y:S02]  /*9f10*/  @!P0 SYNCS.PHASECHK.TRANS64 P0, [R3+URZ], R0 ;  /* 0x00000000030085a7 */ /* 0x000ee4000800007f */
[----:B---3--:R-:W-:Y:S05]  /*9f20*/  @!P0 BRA `(.L_x_317) ;  /* 0xfffffffc00f08947 */ /* 0x008fea000383ffff */
.L_x_312:
[----:B------:R-:W-:Y:S05]  /*9f30*/  BSYNC B0 ;  /* 0x0000000000007941 */ /* 0x000fea0003800000 */
.L_x_311:
[----:B------:R-:W-:Y:S05]  /*9f40*/  EXIT ;  /* 0x000000000000794d */ /* 0x000fea0003800000 */
.L_x_21:
[----:B----4-:R4:W0:Y:S02]  /*9f50*/  SYNCS.PHASECHK.TRANS64.TRYWAIT P1, [R3+URZ], R0 ;  /* 0x00000000030075a7 */ /* 0x010824000802017f */
[----:B0-----:R-:W-:Y:S05]  /*9f60*/  @!P1 NANOSLEEP.SYNCS 0x989680 ;  /* 0x009896800000995d */ /* 0x001fea0003900000 */
[----:B------:R-:W0:Y:S02]  /*9f70*/  @!P1 SYNCS.PHASECHK.TRANS64 P1, [R3+URZ], R0 ;  /* 0x00000000030095a7 */ /* 0x000e24000802007f */
[----:B0-----:R-:W-:Y:S05]  /*9f80*/  @!P1 BRA `(.L_x_21) ;  /* 0xfffffffc00f09947 */ /* 0x001fea000383ffff */
[----:B------:R-:W-:Y:S05]  /*9f90*/  BRA `(.L_x_20) ;  /* 0xffffff7400607947 */ /* 0x000fea000383ffff */
.L_x_26:
[----:B-1----:R1:W3:Y:S02]  /*9fa0*/  SYNCS.PHASECHK.TRANS64.TRYWAIT P1, [R5+URZ], R4 ;  /* 0x00000004050075a7 */ /* 0x0022e4000802017f */
[----:B---3--:R-:W-:Y:S05]  /*9fb0*/  @!P1 NANOSLEEP.SYNCS 0x989680 ;  /* 0x009896800000995d */ /* 0x008fea0003900000 */
[----:B------:R-:W3:Y:S02]  /*9fc0*/  @!P1 SYNCS.PHASECHK.TRANS64 P1, [R5+URZ], R4 ;  /* 0x00000004050095a7 */ /* 0x000ee4000802007f */
[----:B---3--:R-:W-:Y:S05]  /*9fd0*/  @!P1 BRA `(.L_x_26) ;  /* 0xfffffffc00f09947 */ /* 0x008fea000383ffff */
[----:B------:R-:W-:Y:S05]  /*9fe0*/  BRA `(.L_x_25) ;  /* 0xffffff7800507947 */ /* 0x000fea000383ffff */
.L_x_299:
[----:B------:R-:W-:Y:S01]  /*9ff0*/  BSSY B1, `(.L_x_318) ;  /* 0x0000006000017945 */ /* 0x000fe20003800000 */
[----:B------:R-:W-:-:S07]  /*a000*/  IMAD.MOV.U32 R15, RZ, RZ, -0x1 ;  /* 0xffffffffff0f7424 */ /* 0x000fce00078e00ff */
[----:B------:R-:W-:Y:S05]  /*a010*/  WARPSYNC.COLLECTIVE R15, `(.L_x_319) ;  /* 0x000000000f0c7348 */ /* 0x000fea0003c00000 */
[----:B------:R-:W-:Y:S02]  /*a020*/  ELECT P6, UR62, PT ;  /* 0x00000000003e782f */ /* 0x000fe400038c0000 */
[----:B------:R-:W-:Y:S01]  /*a030*/  MOV R14, UR62 ;  /* 0x0000003e000e7c02 */ /* 0x000fe20008000f00 */
[----:B------:R-:W-:Y:S10]  /*a040*/  ENDCOLLECTIVE ;  /* 0x000000000000791b */ /* 0x000ff40003800000 */
.L_x_319:
[----:B------:R-:W-:Y:S05]  /*a050*/  BSYNC B1 ;  /* 0x0000000000017941 */ /* 0x000fea0003800000 */
.L_x_318:
[----:B------:R-:W-:Y:S05]  /*a060*/  BRA `(.L_x_320) ;  /* 0xfffffff0003c7947 */ /* 0x000fea000383ffff */
.L_x_302:
[----:B0-----:R0:W1:Y:S02]  /*a070*/  SYNCS.PHASECHK.TRANS64.TRYWAIT P0, [R20+URZ+0x20], R7 ;  /* 0x00002007140075a7 */ /* 0x001064000800017f */
[----:B-1----:R-:W-:Y:S05]  /*a080*/  @!P0 NANOSLEEP.SYNCS 0x989680 ;  /* 0x009896800000895d */ /* 0x002fea0003900000 */
[----:B------:R-:W1:Y:S02]  /*a090*/  @!P0 SYNCS.PHASECHK.TRANS64 P0, [R20+URZ+0x20], R7 ;  /* 0x00002007140085a7 */ /* 0x000e64000800007f */
[----:B-1----:R-:W-:Y:S05]  /*a0a0*/  @!P0 BRA `(.L_x_302) ;  /* 0xfffffffc00f08947 */ /* 0x002fea000383ffff */
[----:B------:R-:W-:Y:S05]  /*a0b0*/  BRA `(.L_x_321) ;  /* 0xfffffff000747947 */ /* 0x000fea000383ffff */
.L_x_310:
[----:B------:R-:W-:Y:S01]  /*a0c0*/  BSSY B0, `(.L_x_322) ;  /* 0x0000006000007945 */ /* 0x000fe20003800000 */
[----:B------:R-:W-:-:S07]  /*a0d0*/  IMAD.MOV.U32 R15, RZ, RZ, -0x1 ;  /* 0xffffffffff0f7424 */ /* 0x000fce00078e00ff */
[----:B------:R-:W-:Y:S05]  /*a0e0*/  WARPSYNC.COLLECTIVE R15, `(.L_x_323) ;  /* 0x000000000f0c7348 */ /* 0x000fea0003c00000 */
[----:B------:R-:W-:Y:S02]  /*a0f0*/  ELECT P6, UR62, PT ;  /* 0x00000000003e782f */ /* 0x000fe400038c0000 */
[----:B------:R-:W-:Y:S01]  /*a100*/  MOV R14, UR62 ;  /* 0x0000003e000e7c02 */ /* 0x000fe20008000f00 */
[----:B------:R-:W-:Y:S10]  /*a110*/  ENDCOLLECTIVE ;  /* 0x000000000000791b */ /* 0x000ff40003800000 */
.L_x_323:
[----:B------:R-:W-:Y:S05]  /*a120*/  BSYNC B0 ;  /* 0x0000000000007941 */ /* 0x000fea0003800000 */
.L_x_322:
[----:B------:R-:W-:Y:S05]  /*a130*/  BRA `(.L_x_324) ;  /* 0xfffffff800d07947 */ /* 0x000fea000383ffff */
.L_x_314:
[----:B0-----:R0:W1:Y:S02]  /*a140*/  SYNCS.PHASECHK.TRANS64.TRYWAIT P0, [R7+URZ], R4 ;  /* 0x00000004070075a7 */ /* 0x001064000800017f */
[----:B-1----:R-:W-:Y:S05]  /*a150*/  @!P0 NANOSLEEP.SYNCS 0x989680 ;  /* 0x009896800000895d */ /* 0x002fea0003900000 */
[----:B------:R-:W1:Y:S02]  /*a160*/  @!P0 SYNCS.PHASECHK.TRANS64 P0, [R7+URZ], R4 ;  /* 0x00000004070085a7 */ /* 0x000e64000800007f */
[----:B-1----:R-:W-:Y:S05]  /*a170*/  @!P0 BRA `(.L_x_314) ;  /* 0xfffffffc00f08947 */ /* 0x002fea000383ffff */
[----:B------:R-:W-:Y:S05]  /*a180*/  BRA `(.L_x_325) ;  /* 0xfffffffc00107947 */ /* 0x000fea000383ffff */
.L_x_315:
[----:B0-----:R0:W1:Y:S02]  /*a190*/  SYNCS.PHASECHK.TRANS64.TRYWAIT P0, [R8+URZ], R5 ;  /* 0x00000005080075a7 */ /* 0x001064000800017f */
[----:B-1----:R-:W-:Y:S05]  /*a1a0*/  @!P0 NANOSLEEP.SYNCS 0x989680 ;  /* 0x009896800000895d */ /* 0x002fea0003900000 */
[----:B------:R-:W1:Y:S02]  /*a1b0*/  @!P0 SYNCS.PHASECHK.TRANS64 P0, [R8+URZ], R5 ;  /* 0x00000005080085a7 */ /* 0x000e64000800007f */
[----:B-1----:R-:W-:Y:S05]  /*a1c0*/  @!P0 BRA `(.L_x_315) ;  /* 0xfffffffc00f08947 */ /* 0x002fea000383ffff */
[----:B------:R-:W-:Y:S05]  /*a1d0*/  BRA `(.L_x_326) ;  /* 0xfffffffc00207947 */ /* 0x000fea000383ffff */
.L_x_316:
[----:B-1----:R1:W2:Y:S02]  /*a1e0*/  SYNCS.PHASECHK.TRANS64.TRYWAIT P0, [R11+URZ], R6 ;  /* 0x000000060b0075a7 */ /* 0x0022a4000800017f */
[----:B--2---:R-:W-:Y:S05]  /*a1f0*/  @!P0 NANOSLEEP.SYNCS 0x989680 ;  /* 0x009896800000895d */ /* 0x004fea0003900000 */
[----:B------:R-:W2:Y:S02]  /*a200*/  @!P0 SYNCS.PHASECHK.TRANS64 P0, [R11+URZ], R6 ;  /* 0x000000060b0085a7 */ /* 0x000ea4000800007f */
[----:B--2---:R-:W-:Y:S05]  /*a210*/  @!P0 BRA `(.L_x_316) ;  /* 0xfffffffc00f08947 */ /* 0x004fea000383ffff */
[----:B------:R-:W-:Y:S05]  /*a220*/  BRA `(.L_x_327) ;  /* 0xfffffffc00287947 */ /* 0x000fea000383ffff */
.L_x_328:
[----:B------:R-:W-:-:S00]  /*a230*/  BRA `(.L_x_328) ;  /* 0xfffffffc00fc7947 */ /* 0x000fc0000383ffff */
[----:B------:R-:W-:-:S00]  /*a240*/  NOP ;  /* 0x0000000000007918 */ /* 0x000fc00000000000 */
        /* <DEDUP_REMOVED lines=11> */
.L_x_329:


//--------------------- .nv.global.init           --------------------------
	.section	.nv.global.init,"aw",@progbits
.nv.global.init:
	.type		$str$22,@object
	.size		$str$22,($str$23 - $str$22)
$str$22:
        /*0000*/ 	.byte	0x6b, 0x5f, 0x74, 0x69, 0x6c, 0x65, 0x5f, 0x63, 0x6f, 0x75, 0x6e, 0x74, 0x20, 0x3e, 0x3d, 0x20
        /*0010*/ 	.byte	0x31, 0x00
	.type		$str$23,@object
	.size		$str$23,(__unnamed_1 - $str$23)
$str$23:
        /*0012*/ 	.byte	0x2f, 0x74, 0x6d, 0x70, 0x2f, 0x63, 0x75, 0x74, 0x6c, 0x61, 0x73, 0x73, 0x5f, 0x73, 0x77, 0x65
        /*0022*/ 	.byte	0x65, 0x70, 0x5f, 0x73, 0x72, 0x63, 0x2f, 0x69, 0x6e, 0x63, 0x6c, 0x75, 0x64, 0x65, 0x2f, 0x63
        /*0032*/ 	.byte	0x75, 0x74, 0x6c, 0x61, 0x73, 0x73, 0x2f, 0x67, 0x65, 0x6d, 0x6d, 0x2f, 0x63, 0x6f, 0x6c, 0x6c
        /*0042*/ 	.byte	0x65, 0x63, 0x74, 0x69, 0x76, 0x65, 0x2f, 0x73, 0x6d, 0x39, 0x30, 0x5f, 0x6d, 0x6d, 0x61, 0x5f
        /*0052*/ 	.byte	0x74, 0x6d, 0x61, 0x5f, 0x67, 0x6d, 0x6d, 0x61, 0x5f, 0x73, 0x73, 0x5f, 0x77, 0x61, 0x72, 0x70
        /*0062*/ 	.byte	0x73, 0x70, 0x65, 0x63, 0x69, 0x61, 0x6c, 0x69, 0x7a, 0x65, 0x64, 0x2e, 0x68, 0x70, 0x70, 0x00
	.type		__unnamed_1,@object
	.size		__unnamed_1,(.L_0 - __unnamed_1)
__unnamed_1:
        /*0072*/ 	.byte	0x76, 0x6f, 0x69, 0x64, 0x20, 0x63, 0x75, 0x74, 0x6c, 0x61, 0x73, 0x73, 0x3a, 0x3a, 0x67, 0x65
        /* <DEDUP_REMOVED lines=172> */
        /*0b42*/ 	.byte	0x75, 0x74, 0x65, 0x3a, 0x3a, 0x69, 0x64, 0x65, 0x6e, 0x74, 0x69, 0x74, 0x79, 0x5d, 0x00
.L_0:


//--------------------- .nv.shared._ZN7cutlass13device_kernelINS_4gemm6kernel13GemmUniversalIN4cute5tupleIJiiiiEEENS1_10collective13CollectiveMmaINS1_34MainloopSm90TmaGmmaWarpSpecializedILi4ENS5_IJNS4_1CILi2EEENSA_ILi1EEESC_EEENS1_35KernelTmaWarpSpecializedCooperativeEEENS5_IJNSA_ILi128EEENSA_ILi256EEESG_EEEaNS5_IJlSC_lEEEaSJ_NS4_8TiledMMAINS4_8MMA_AtomIJNS4_4SM904GMMA27MMA_64x256x32_S32S8S8_SS_TNEEEENS4_6LayoutISD_NS5_IJSC_NSA_ILi0EEESR_EEEEENS5_IJNS4_10UnderscoreESU_SU_EEEEENS4_13SM90_TMA_LOADENS4_14ComposedLayoutINS4_7SwizzleILi3ELi4ELi3EEENS4_18smem_ptr_flag_bitsILi8EEENSQ_INS5_IJNSA_ILi8EEESG_EEENS5_IJSG_SC_EEEEEEEvNS4_8identityENS4_23SM90_TMA_LOAD_MULTICASTES17_vS18_EENS_8epilogue10collective6detail29Sm90TmaWarpSpecializedAdapterINS1C_15DefaultEpilogueIaSJ_SJ_NS1B_6thread17LinearCombinationIaLi1EiiLNS1G_9ScaleType4KindE0ELNS_15FloatRoundStyleE2EaEENS1_15EpilogueDefaultEEEEEvvEEEEvNT_6ParamsE --------------------------
	.section	.nv.shared._ZN7cutlass13device_kernelINS_4gemm6kernel13GemmUniversalIN4cute5tupleIJiiiiEEENS1_10collective13CollectiveMmaINS1_34MainloopSm90TmaGmmaWarpSpecializedILi4ENS5_IJNS4_1CILi2EEENSA_ILi1EEESC_EEENS1_35KernelTmaWarpSpecializedCooperativeEEENS5_IJNSA_ILi128EEENSA_ILi256EEESG_EEEaNS5_IJlSC_lEEEaSJ_NS4_8TiledMMAINS4_8MMA_AtomIJNS4_4SM904GMMA27MMA_64x256x32_S32S8S8_SS_TNEEEENS4_6LayoutISD_NS5_IJSC_NSA_ILi0EEESR_EEEEENS5_IJNS4_10UnderscoreESU_SU_EEEEENS4_13SM90_TMA_LOADENS4_14ComposedLayoutINS4_7SwizzleILi3ELi4ELi3EEENS4_18smem_ptr_flag_bitsILi8EEENSQ_INS5_IJNSA_ILi8EEESG_EEENS5_IJSG_SC_EEEEEEEvNS4_8identityENS4_23SM90_TMA_LOAD_MULTICASTES17_vS18_EENS_8epilogue10collective6detail29Sm90TmaWarpSpecializedAdapterINS1C_15DefaultEpilogueIaSJ_SJ_NS1B_6thread17LinearCombinationIaLi1EiiLNS1G_9ScaleType4KindE0ELNS_15FloatRoundStyleE2EaEENS1_15EpilogueDefaultEEEEEvvEEEEvNT_6ParamsE,"aw",@nobits
	.sectionflags	@""
	.align	16
	.zero		1024


//--------------------- .nv.shared.reserved.0     --------------------------
	.section	.nv.shared.reserved.0,"aw",@nobits
	.weak		__nv_reservedSMEM_offset_0_alias
	.size		__nv_reservedSMEM_offset_0_alias, 0, 0
	.other		__nv_reservedSMEM_offset_0_alias,@"STO_CUDA_RESERVED_SHARED STV_DEFAULT"
__nv_reservedSMEM_offset_0_alias:
	.zero		0


//--------------------- .nv.global                --------------------------
	.section	.nv.global,"aw",@nobits
.nv.global:
	.type		_ZN39_INTERNAL_aab0b741_4_k_cu_b91d6461_61264cute1_E,@object
	.size		_ZN39_INTERNAL_aab0b741_4_k_cu_b91d6461_61264cute1_E,(_ZN39_INTERNAL_aab0b741_4_k_cu_b91d6461_61264cuda3std3__45__cpo6cbeginE - _ZN39_INTERNAL_aab0b741_4_k_cu_b91d6461_61264cute1_E)
_ZN39_INTERNAL_aab0b741_4_k_cu_b91d6461_61264cute1_E:
	.zero		1
	.type		_ZN39_INTERNAL_aab0b741_4_k_cu_b91d6461_61264cuda3std3__45__cpo6cbeginE,@object
	.size		_ZN39_INTERNAL_aab0b741_4_k_cu_b91d6461_61264cuda3std3__45__cpo6cbeginE,(_ZN39_INTERNAL_aab0b741_4_k_cu_b91d6461_61264cuda3std3__48in_placeE - _ZN39_INTERNAL_aab0b741_4_k_cu_b91d6461_61264cuda3std3__45__cpo6cbeginE)
_ZN39_INTERNAL_aab0b741_4_k_cu_b91d6461_61264cuda3std3__45__cpo6cbeginE:
	.zero		1
	.type		_ZN39_INTERNAL_aab0b741_4_k_cu_b91d6461_61264cuda3std3__48in_placeE,@object
	.size		_ZN39_INTERNAL_aab0b741_4_k_cu_b91d6461_61264cuda3std3__48in_placeE,(_ZN39_INTERNAL_aab0b741_4_k_cu_b91d6461_61264cuda3std6ranges3__45__cpo9iter_moveE - _ZN39_INTERNAL_aab0b741_4_k_cu_b91d6461_61264cuda3std3__48in_placeE)
_ZN39_INTERNAL_aab0b741_4_k_cu_b91d6461_61264cuda3std3__48in_placeE:
	.zero		1
	.type		_ZN39_INTERNAL_aab0b741_4_k_cu_b91d6461_61264cuda3std6ranges3__45__cpo9iter_moveE,@object
	.size		_ZN39_INTERNAL_aab0b741_4_k_cu_b91d6461_61264cuda3std6ranges3__45__cpo9iter_moveE,(_ZN39_INTERNAL_aab0b741_4_k_cu_b91d6461_61264cuda3std3__45__cpo5beginE - _ZN39_INTERNAL_aab0b741_4_k_cu_b91d6461_61264cuda3std6ranges3__45__cpo9iter_moveE)
_ZN39_INTERNAL_aab0b741_4_k_cu_b91d6461_61264cuda3std6ranges3__45__cpo9iter_moveE:
	.zero		1
	.type		_ZN39_INTERNAL_aab0b741_4_k_cu_b91d6461_61264cuda3std3__45__cpo5beginE,@object
	.size		_ZN39_INTERNAL_aab0b741_4_k_cu_b91d6461_61264cuda3std3__45__cpo5beginE,(_ZN39_INTERNAL_aab0b741_4_k_cu_b91d6461_61264cuda3std3__441_GLOBAL__N__aab0b741_4_k_cu_b91d6461_61266ignoreE - _ZN39_INTERNAL_aab0b741_4_k_cu_b91d6461_61264cuda3std3__45__cpo5beginE)
_ZN39_INTERNAL_aab0b741_4_k_cu_b91d6461_61264cuda3std3__45__cpo5beginE:
	.zero		1
	.type		_ZN39_INTERNAL_aab0b741_4_k_cu_b91d6461_61264cuda3std3__441_GLOBAL__N__aab0b741_4_k_cu_b91d6461_61266ignoreE,@object
	.size		_ZN39_INTERNAL_aab0b741_4_k_cu_b91d6461_61264cuda3std3__441_GLOBAL__N__aab0b741_4_k_cu_b91d6461_61266ignoreE,(_ZN39_INTERNAL_aab0b741_4_k_cu_b91d6461_61264cute7productE - _ZN39_INTERNAL_aab0b741_4_k_cu_b91d6461_61264cuda3std3__441_GLOBAL__N__aab0b741_4_k_cu_b91d6461_61266ignoreE)
_ZN39_INTERNAL_aab0b741_4_k_cu_b91d6461_61264cuda3std3__441_GLOBAL__N__aab0b741_4_k_cu_b91d6461_61266ignoreE:
	.zero		1
	.type		_ZN39_INTERNAL_aab0b741_4_k_cu_b91d6461_61264cute7productE,@object
	.size		_ZN39_INTERNAL_aab0b741_4_k_cu_b91d6461_61264cute7productE,(_ZN39_INTERNAL_aab0b741_4_k_cu_b91d6461_61264cuda3std3__45__cpo3endE - _ZN39_INTERNAL_aab0b741_4_k_cu_b91d6461_61264cute7productE)
_ZN39_INTERNAL_aab0b741_4_k_cu_b91d6461_61264cute7productE:
	.zero		1
	.type		_ZN39_INTERNAL_aab0b741_4_k_cu_b91d6461_61264cuda3std3__45__cpo3endE,@object
	.size		_ZN39_INTERNAL_aab0b741_4_k_cu_b91d6461_61264cuda3std3__45__cpo3endE,(_ZN39_INTERNAL_aab0b741_4_k_cu_b91d6461_61264cuda3std3__419piecewise_constructE - _ZN39_INTERNAL_aab0b741_4_k_cu_b91d6461_61264cuda3std3__45__cpo3endE)
_ZN39_INTERNAL_aab0b741_4_k_cu_b91d6461_61264cuda3std3__45__cpo3endE:
	.zero		1
	.type		_ZN39_INTERNAL_aab0b741_4_k_cu_b91d6461_61264cuda3std3__419piecewise_constructE,@object
	.size		_ZN39_INTERNAL_aab0b741_4_k_cu_b91d6461_61264cuda3std3__419piecewise_constructE,(_ZN39_INTERNAL_aab0b741_4_k_cu_b91d6461_61264cuda3std3__45__cpo4cendE - _ZN39_INTERNAL_aab0b741_4_k_cu_b91d6461_61264cuda3std3__419piecewise_constructE)
_ZN39_INTERNAL_aab0b741_4_k_cu_b91d6461_61264cuda3std3__419piecewise_constructE:
	.zero		1
	.type		_ZN39_INTERNAL_aab0b741_4_k_cu_b91d6461_61264cuda3std3__45__cpo4cendE,@object
	.size		_ZN39_INTERNAL_aab0b741_4_k_cu_b91d6461_61264cuda3std3__45__cpo4cendE,(_ZN39_INTERNAL_aab0b741_4_k_cu_b91d6461_61264cuda3std6ranges3__45__cpo4swapE - _ZN39_INTERNAL_aab0b741_4_k_cu_b91d6461_61264cuda3std3__45__cpo4cendE)
_ZN39_INTERNAL_aab0b741_4_k_cu_b91d6461_61264cuda3std3__45__cpo4cendE:
	.zero		1
	.type		_ZN39_INTERNAL_aab0b741_4_k_cu_b91d6461_61264cuda3std6ranges3__45__cpo4swapE,@object
	.size		_ZN39_INTERNAL_aab0b741_4_k_cu_b91d6461_61264cuda3std6ranges3__45__cpo4swapE,(.L_8 - _ZN39_INTERNAL_aab0b741_4_k_cu_b91d6461_61264cuda3std6ranges3__45__cpo4swapE)
_ZN39_INTERNAL_aab0b741_4_k_cu_b91d6461_61264cuda3std6ranges3__45__cpo4swapE:
	.zero		1
.L_8:


//--------------------- .nv.constant0._ZN7cutlass13device_kernelINS_4gemm6kernel13GemmUniversalIN4cute5tupleIJiiiiEEENS1_10collective13CollectiveMmaINS1_34MainloopSm90TmaGmmaWarpSpecializedILi4ENS5_IJNS4_1CILi2EEENSA_ILi1EEESC_EEENS1_35KernelTmaWarpSpecializedCooperativeEEENS5_IJNSA_ILi128EEENSA_ILi256EEESG_EEEaNS5_IJlSC_lEEEaSJ_NS4_8TiledMMAINS4_8MMA_AtomIJNS4_4SM904GMMA27MMA_64x256x32_S32S8S8_SS_TNEEEENS4_6LayoutISD_NS5_IJSC_NSA_ILi0EEESR_EEEEENS5_IJNS4_10UnderscoreESU_SU_EEEEENS4_13SM90_TMA_LOADENS4_14ComposedLayoutINS4_7SwizzleILi3ELi4ELi3EEENS4_18smem_ptr_flag_bitsILi8EEENSQ_INS5_IJNSA_ILi8EEESG_EEENS5_IJSG_SC_EEEEEEEvNS4_8identityENS4_23SM90_TMA_LOAD_MULTICASTES17_vS18_EENS_8epilogue10collective6detail29Sm90TmaWarpSpecializedAdapterINS1C_15DefaultEpilogueIaSJ_SJ_NS1B_6thread17LinearCombinationIaLi1EiiLNS1G_9ScaleType4KindE0ELNS_15FloatRoundStyleE2EaEENS1_15EpilogueDefaultEEEEEvvEEEEvNT_6ParamsE --------------------------
	.section	.nv.constant0._ZN7cutlass13device_kernelINS_4gemm6kernel13GemmUniversalIN4cute5tupleIJiiiiEEENS1_10collective13CollectiveMmaINS1_34MainloopSm90TmaGmmaWarpSpecializedILi4ENS5_IJNS4_1CILi2EEENSA_ILi1EEESC_EEENS1_35KernelTmaWarpSpecializedCooperativeEEENS5_IJNSA_ILi128EEENSA_ILi256EEESG_EEEaNS5_IJlSC_lEEEaSJ_NS4_8TiledMMAINS4_8MMA_AtomIJNS4_4SM904GMMA27MMA_64x256x32_S32S8S8_SS_TNEEEENS4_6LayoutISD_NS5_IJSC_NSA_ILi0EEESR_EEEEENS5_IJNS4_10UnderscoreESU_SU_EEEEENS4_13SM90_TMA_LOADENS4_14ComposedLayoutINS4_7SwizzleILi3ELi4ELi3EEENS4_18smem_ptr_flag_bitsILi8EEENSQ_INS5_IJNSA_ILi8EEESG_EEENS5_IJSG_SC_EEEEEEEvNS4_8identityENS4_23SM90_TMA_LOAD_MULTICASTES17_vS18_EENS_8epilogue10collective6detail29Sm90TmaWarpSpecializedAdapterINS1C_15DefaultEpilogueIaSJ_SJ_NS1B_6thread17LinearCombinationIaLi1EiiLNS1G_9ScaleType4KindE0ELNS_15FloatRoundStyleE2EaEENS1_15EpilogueDefaultEEEEEvvEEEEvNT_6ParamsE,"a",@progbits
	.sectionflags	@""
	.align	4
.nv.constant0._ZN7cutlass13device_kernelINS_4gemm6kernel13GemmUniversalIN4cute5tupleIJiiiiEEENS1_10collective13CollectiveMmaINS1_34MainloopSm90TmaGmmaWarpSpecializedILi4ENS5_IJNS4_1CILi2EEENSA_ILi1EEESC_EEENS1_35KernelTmaWarpSpecializedCooperativeEEENS5_IJNSA_ILi128EEENSA_ILi256EEESG_EEEaNS5_IJlSC_lEEEaSJ_NS4_8TiledMMAINS4_8MMA_AtomIJNS4_4SM904GMMA27MMA_64x256x32_S32S8S8_SS_TNEEEENS4_6LayoutISD_NS5_IJSC_NSA_ILi0EEESR_EEEEENS5_IJNS4_10UnderscoreESU_SU_EEEEENS4_13SM90_TMA_LOADENS4_14ComposedLayoutINS4_7SwizzleILi3ELi4ELi3EEENS4_18smem_ptr_flag_bitsILi8EEENSQ_INS5_IJNSA_ILi8EEESG_EEENS5_IJSG_SC_EEEEEEEvNS4_8identityENS4_23SM90_TMA_LOAD_MULTICASTES17_vS18_EENS_8epilogue10collective6detail29Sm90TmaWarpSpecializedAdapterINS1C_15DefaultEpilogueIaSJ_SJ_NS1B_6thread17LinearCombinationIaLi1EiiLNS1G_9ScaleType4KindE0ELNS_15FloatRoundStyleE2EaEENS1_15EpilogueDefaultEEEEEvvEEEEvNT_6ParamsE:
	.zero		1664


//--------------------- SYMBOLS --------------------------

	.type		.nv.reservedSmem.offset0,@object
	.size		.nv.reservedSmem.offset0,0x4
	.type		__assertfail,@function
